// auto-generated by cutlass_sweep.gemm — config: {"arch": "sm_100", "cluster_m": 2, "cluster_n": 1, "dtype": "e5m2", "stages": 3, "tile_k": 32, "tile_m": 128, "tile_n": 256}
#include "cutlass/cutlass.h"
#include "cutlass/gemm/collective/collective_builder.hpp"
#include "cutlass/gemm/device/gemm_universal_adapter.h"
#include "cutlass/gemm/kernel/gemm_universal.hpp"
#include "cutlass/epilogue/collective/collective_builder.hpp"

using ElemA = cutlass::float_e5m2_t;
using ElemB = cutlass::float_e5m2_t;
using ElemCD = cutlass::float_e5m2_t;
using Acc  = float;
using TileShape    = cute::Shape<cute::_128, cute::_256, cute::_32>;
using ClusterShape = cute::Shape<cute::_2, cute::_1, cute::_1>;

using CollectiveEpilogue = typename cutlass::epilogue::collective::CollectiveBuilder<
    cutlass::arch::Sm100, cutlass::arch::OpClassTensorOp,
    TileShape, ClusterShape,
    cutlass::epilogue::collective::EpilogueTileAuto,
    Acc, Acc,
    ElemCD, cutlass::layout::RowMajor, 128 / cutlass::sizeof_bits<ElemCD>::value,
    ElemCD, cutlass::layout::RowMajor, 128 / cutlass::sizeof_bits<ElemCD>::value,
    cutlass::epilogue::collective::EpilogueScheduleAuto
  >::CollectiveOp;

using CollectiveMainloop = typename cutlass::gemm::collective::CollectiveBuilder<
    cutlass::arch::Sm100, cutlass::arch::OpClassTensorOp,
    ElemA, cutlass::layout::RowMajor, 128 / cutlass::sizeof_bits<ElemA>::value,
    ElemB, cutlass::layout::ColumnMajor, 128 / cutlass::sizeof_bits<ElemB>::value,
    Acc,
    TileShape, ClusterShape,
    cutlass::gemm::collective::StageCount<3>,
    cutlass::gemm::collective::KernelScheduleAuto
  >::CollectiveOp;

using GemmKernel = cutlass::gemm::kernel::GemmUniversal<
    cute::Shape<int,int,int,int>,
    CollectiveMainloop,
    CollectiveEpilogue
>;
using Gemm = cutlass::gemm::device::GemmUniversalAdapter<GemmKernel>;

// Force the device kernel symbol into the cubin without needing a host main.
auto* _anchor = &cutlass::device_kernel<GemmKernel>;


// ===== COMPILED SASS (sm_100a) =====

	.target	sm_100a

	.elftype	@"ET_EXEC"


//--------------------- .note.nv.tkinfo           --------------------------
	.section	.note.nv.tkinfo,"",@"SHT_NOTE"
	.sectionflags	@"SHF_NOTE_NV_TKINFO"
	.tkinfo
        /*0018*/ 	.word	0x00000002
        /*0030*/ 	.string	""
        /*0030*/ 	.string	"ptxas"
        /*0030*/ 	.string	"Cuda compilation tools, release 13.0, V13.0.88"
        /*0030*/ 	.string	"Build cuda_13.0.r13.0/compiler.36424714_0"
        /*0030*/ 	.string	"-arch sm_100a -m 64 "



//--------------------- .note.nv.cuinfo           --------------------------
	.section	.note.nv.cuinfo,"",@"SHT_NOTE"
	.sectionflags	@"SHF_NOTE_NV_CUINFO"
        /*0018*/ 	.short	0x0002
        /*001a*/ 	.short	0x0064
        /*001c*/ 	.short	0x0082
	.zero		2


//--------------------- .nv.info                  --------------------------
	.section	.nv.info,"",@"SHT_CUDA_INFO"
	.align	4


	//----- nvinfo : EIATTR_REGCOUNT
	.align		4
        /*0000*/ 	.byte	0x04, 0x2f
        /*0002*/ 	.short	(.L_20 - .L_19)
	.align		4
.L_19:
        /*0004*/ 	.word	index@(_ZN7cutlass13device_kernelINS_4gemm6kernel13GemmUniversalIN4cute5tupleIJiiiiEEENS1_10collective13CollectiveMmaINS1_35MainloopSm100TmaUmmaWarpSpecializedILi3ELi2ELi4ENS5_IJNS4_1CILi2EEENSA_ILi1EEESC_EEEEENS5_IJNSA_ILi128EEENSA_ILi256EEENSA_ILi32EEEEEENS_12float_e5m2_tENS5_IJlSC_lEEESJ_SK_NS4_8TiledMMAINS4_8MMA_AtomIJNS4_10MMA_TraitsINS4_25SM100_MMA_F8F6F4_2x1SM_SSEJSJ_SJ_fSF_SG_NS4_17integral_constantINS4_4UMMA5MajorELSR_0EEESS_NSP_INSQ_7ScaleInELST_0EEESU_EEEEEENS4_6LayoutINS5_IJSC_SC_SC_EEENS5_IJNSA_ILi0EEESZ_SZ_EEEEENS5_IJNS4_10UnderscoreES12_S12_EEEEENS4_18SM100_TMA_2SM_LOADENS4_14ComposedLayoutINS4_7SwizzleILi1ELi4ELi3EEENS4_18smem_ptr_flag_bitsILi8EEENSX_INS5_IJNSA_ILi8EEESH_EEENS5_IJSH_SC_EEEEEEEvNS4_8identityES15_S1F_vS1G_EENS_8epilogue10collective18CollectiveEpilogueINS1I_23Sm100TmaWarpSpecializedILi4ELi2ELi32ELb0ELb0EEEJNS5_IJNSA_ILi64EEESG_SH_EEENS5_IJNSX_IS1N_SC_EENSX_INS5_IJSH_SB_EEENS5_IJSC_SF_EEEEEEEESJ_SK_SJ_SK_NS1I_6fusion15FusionCallbacksIS1M_NS1U_17LinearCombinationISJ_fSJ_fLNS_15FloatRoundStyleE2EEES1O_S1T_JEEENS4_5SM1004TMEM4LOAD26SM100_TMEM_LOAD_32dp32b32xENS4_13SM90_TMA_LOADES1F_NS4_39AutoVectorizingCopyWithAssumedAlignmentILi128EEENS4_14SM90_TMA_STOREES1F_S26_S26_EEEvvEEEEvNT_6ParamsE)
        /*0008*/ 	.word	0x00000078


	//----- nvinfo : EIATTR_FRAME_SIZE
	.align		4
.L_20:
        /*000c*/ 	.byte	0x04, 0x11
        /*000e*/ 	.short	(.L_22 - .L_21)
	.align		4
.L_21:
        /*0010*/ 	.word	index@($__internal_2_$__cuda_sm10x_tcgen05_guardrail_trap_unallocated_columns_being_dealloced)
        /*0014*/ 	.word	0x00000000


	//----- nvinfo : EIATTR_FRAME_SIZE
	.align		4
.L_22:
        /*0018*/ 	.byte	0x04, 0x11
        /*001a*/ 	.short	(.L_24 - .L_23)
	.align		4
.L_23:
        /*001c*/ 	.word	index@($__internal_1_$__cuda_sm10x_tcgen05_guardrail_trap_phase_invalid_during_alloc)
        /*0020*/ 	.word	0x00000000


	//----- nvinfo : EIATTR_FRAME_SIZE
	.align		4
.L_24:
        /*0024*/ 	.byte	0x04, 0x11
        /*0026*/ 	.short	(.L_26 - .L_25)
	.align		4
.L_25:
        /*0028*/ 	.word	index@($__internal_0_$__cuda_sm10x_tcgen05_guardrail_trap_col_being_dealloced_not_returned_by_alloc)
        /*002c*/ 	.word	0x00000000


	//----- nvinfo : EIATTR_FRAME_SIZE
	.align		4
.L_26:
        /*0030*/ 	.byte	0x04, 0x11
        /*0032*/ 	.short	(.L_28 - .L_27)
	.align		4
.L_27:
        /*0034*/ 	.word	index@(_ZN7cutlass13device_kernelINS_4gemm6kernel13GemmUniversalIN4cute5tupleIJiiiiEEENS1_10collective13CollectiveMmaINS1_35MainloopSm100TmaUmmaWarpSpecializedILi3ELi2ELi4ENS5_IJNS4_1CILi2EEENSA_ILi1EEESC_EEEEENS5_IJNSA_ILi128EEENSA_ILi256EEENSA_ILi32EEEEEENS_12float_e5m2_tENS5_IJlSC_lEEESJ_SK_NS4_8TiledMMAINS4_8MMA_AtomIJNS4_10MMA_TraitsINS4_25SM100_MMA_F8F6F4_2x1SM_SSEJSJ_SJ_fSF_SG_NS4_17integral_constantINS4_4UMMA5MajorELSR_0EEESS_NSP_INSQ_7ScaleInELST_0EEESU_EEEEEENS4_6LayoutINS5_IJSC_SC_SC_EEENS5_IJNSA_ILi0EEESZ_SZ_EEEEENS5_IJNS4_10UnderscoreES12_S12_EEEEENS4_18SM100_TMA_2SM_LOADENS4_14ComposedLayoutINS4_7SwizzleILi1ELi4ELi3EEENS4_18smem_ptr_flag_bitsILi8EEENSX_INS5_IJNSA_ILi8EEESH_EEENS5_IJSH_SC_EEEEEEEvNS4_8identityES15_S1F_vS1G_EENS_8epilogue10collective18CollectiveEpilogueINS1I_23Sm100TmaWarpSpecializedILi4ELi2ELi32ELb0ELb0EEEJNS5_IJNSA_ILi64EEESG_SH_EEENS5_IJNSX_IS1N_SC_EENSX_INS5_IJSH_SB_EEENS5_IJSC_SF_EEEEEEEESJ_SK_SJ_SK_NS1I_6fusion15FusionCallbacksIS1M_NS1U_17LinearCombinationISJ_fSJ_fLNS_15FloatRoundStyleE2EEES1O_S1T_JEEENS4_5SM1004TMEM4LOAD26SM100_TMEM_LOAD_32dp32b32xENS4_13SM90_TMA_LOADES1F_NS4_39AutoVectorizingCopyWithAssumedAlignmentILi128EEENS4_14SM90_TMA_STOREES1F_S26_S26_EEEvvEEEEvNT_6ParamsE)
        /*0038*/ 	.word	0x00000000


	//----- nvinfo : EIATTR_MIN_STACK_SIZE
	.align		4
.L_28:
        /*003c*/ 	.byte	0x04, 0x12
        /*003e*/ 	.short	(.L_30 - .L_29)
	.align		4
.L_29:
        /*0040*/ 	.word	index@(_ZN7cutlass13device_kernelINS_4gemm6kernel13GemmUniversalIN4cute5tupleIJiiiiEEENS1_10collective13CollectiveMmaINS1_35MainloopSm100TmaUmmaWarpSpecializedILi3ELi2ELi4ENS5_IJNS4_1CILi2EEENSA_ILi1EEESC_EEEEENS5_IJNSA_ILi128EEENSA_ILi256EEENSA_ILi32EEEEEENS_12float_e5m2_tENS5_IJlSC_lEEESJ_SK_NS4_8TiledMMAINS4_8MMA_AtomIJNS4_10MMA_TraitsINS4_25SM100_MMA_F8F6F4_2x1SM_SSEJSJ_SJ_fSF_SG_NS4_17integral_constantINS4_4UMMA5MajorELSR_0EEESS_NSP_INSQ_7ScaleInELST_0EEESU_EEEEEENS4_6LayoutINS5_IJSC_SC_SC_EEENS5_IJNSA_ILi0EEESZ_SZ_EEEEENS5_IJNS4_10UnderscoreES12_S12_EEEEENS4_18SM100_TMA_2SM_LOADENS4_14ComposedLayoutINS4_7SwizzleILi1ELi4ELi3EEENS4_18smem_ptr_flag_bitsILi8EEENSX_INS5_IJNSA_ILi8EEESH_EEENS5_IJSH_SC_EEEEEEEvNS4_8identityES15_S1F_vS1G_EENS_8epilogue10collective18CollectiveEpilogueINS1I_23Sm100TmaWarpSpecializedILi4ELi2ELi32ELb0ELb0EEEJNS5_IJNSA_ILi64EEESG_SH_EEENS5_IJNSX_IS1N_SC_EENSX_INS5_IJSH_SB_EEENS5_IJSC_SF_EEEEEEEESJ_SK_SJ_SK_NS1I_6fusion15FusionCallbacksIS1M_NS1U_17LinearCombinationISJ_fSJ_fLNS_15FloatRoundStyleE2EEES1O_S1T_JEEENS4_5SM1004TMEM4LOAD26SM100_TMEM_LOAD_32dp32b32xENS4_13SM90_TMA_LOADES1F_NS4_39AutoVectorizingCopyWithAssumedAlignmentILi128EEENS4_14SM90_TMA_STOREES1F_S26_S26_EEEvvEEEEvNT_6ParamsE)
        /*0044*/ 	.word	0x00000000
.L_30:


//--------------------- .nv.compat                --------------------------
	.section	.nv.compat,"",@"SHT_CUDA_COMPAT_INFO"
	.align	4
        /*0000*/ 	.byte	0x02, 0x09, 0x01, 0x00, 0x02, 0x02, 0x02, 0x00, 0x02, 0x05, 0x05, 0x00, 0x03, 0x07, 0x01, 0x01
        /*0010*/ 	.byte	0x02, 0x03, 0x01, 0x00, 0x02, 0x06, 0x01, 0x00, 0x04, 0x0b, 0x08, 0x00, 0x09, 0x00, 0x00, 0x00
        /*0020*/ 	.byte	0x00, 0x00, 0x00, 0x00


//--------------------- .nv.info._ZN7cutlass13device_kernelINS_4gemm6kernel13GemmUniversalIN4cute5tupleIJiiiiEEENS1_10collective13CollectiveMmaINS1_35MainloopSm100TmaUmmaWarpSpecializedILi3ELi2ELi4ENS5_IJNS4_1CILi2EEENSA_ILi1EEESC_EEEEENS5_IJNSA_ILi128EEENSA_ILi256EEENSA_ILi32EEEEEENS_12float_e5m2_tENS5_IJlSC_lEEESJ_SK_NS4_8TiledMMAINS4_8MMA_AtomIJNS4_10MMA_TraitsINS4_25SM100_MMA_F8F6F4_2x1SM_SSEJSJ_SJ_fSF_SG_NS4_17integral_constantINS4_4UMMA5MajorELSR_0EEESS_NSP_INSQ_7ScaleInELST_0EEESU_EEEEEENS4_6LayoutINS5_IJSC_SC_SC_EEENS5_IJNSA_ILi0EEESZ_SZ_EEEEENS5_IJNS4_10UnderscoreES12_S12_EEEEENS4_18SM100_TMA_2SM_LOADENS4_14ComposedLayoutINS4_7SwizzleILi1ELi4ELi3EEENS4_18smem_ptr_flag_bitsILi8EEENSX_INS5_IJNSA_ILi8EEESH_EEENS5_IJSH_SC_EEEEEEEvNS4_8identityES15_S1F_vS1G_EENS_8epilogue10collective18CollectiveEpilogueINS1I_23Sm100TmaWarpSpecializedILi4ELi2ELi32ELb0ELb0EEEJNS5_IJNSA_ILi64EEESG_SH_EEENS5_IJNSX_IS1N_SC_EENSX_INS5_IJSH_SB_EEENS5_IJSC_SF_EEEEEEEESJ_SK_SJ_SK_NS1I_6fusion15FusionCallbacksIS1M_NS1U_17LinearCombinationISJ_fSJ_fLNS_15FloatRoundStyleE2EEES1O_S1T_JEEENS4_5SM1004TMEM4LOAD26SM100_TMEM_LOAD_32dp32b32xENS4_13SM90_TMA_LOADES1F_NS4_39AutoVectorizingCopyWithAssumedAlignmentILi128EEENS4_14SM90_TMA_STOREES1F_S26_S26_EEEvvEEEEvNT_6ParamsE --------------------------
	.section	.nv.info._ZN7cutlass13device_kernelINS_4gemm6kernel13GemmUniversalIN4cute5tupleIJiiiiEEENS1_10collective13CollectiveMmaINS1_35MainloopSm100TmaUmmaWarpSpecializedILi3ELi2ELi4ENS5_IJNS4_1CILi2EEENSA_ILi1EEESC_EEEEENS5_IJNSA_ILi128EEENSA_ILi256EEENSA_ILi32EEEEEENS_12float_e5m2_tENS5_IJlSC_lEEESJ_SK_NS4_8TiledMMAINS4_8MMA_AtomIJNS4_10MMA_TraitsINS4_25SM100_MMA_F8F6F4_2x1SM_SSEJSJ_SJ_fSF_SG_NS4_17integral_constantINS4_4UMMA5MajorELSR_0EEESS_NSP_INSQ_7ScaleInELST_0EEESU_EEEEEENS4_6LayoutINS5_IJSC_SC_SC_EEENS5_IJNSA_ILi0EEESZ_SZ_EEEEENS5_IJNS4_10UnderscoreES12_S12_EEEEENS4_18SM100_TMA_2SM_LOADENS4_14ComposedLayoutINS4_7SwizzleILi1ELi4ELi3EEENS4_18smem_ptr_flag_bitsILi8EEENSX_INS5_IJNSA_ILi8EEESH_EEENS5_IJSH_SC_EEEEEEEvNS4_8identityES15_S1F_vS1G_EENS_8epilogue10collective18CollectiveEpilogueINS1I_23Sm100TmaWarpSpecializedILi4ELi2ELi32ELb0ELb0EEEJNS5_IJNSA_ILi64EEESG_SH_EEENS5_IJNSX_IS1N_SC_EENSX_INS5_IJSH_SB_EEENS5_IJSC_SF_EEEEEEEESJ_SK_SJ_SK_NS1I_6fusion15FusionCallbacksIS1M_NS1U_17LinearCombinationISJ_fSJ_fLNS_15FloatRoundStyleE2EEES1O_S1T_JEEENS4_5SM1004TMEM4LOAD26SM100_TMEM_LOAD_32dp32b32xENS4_13SM90_TMA_LOADES1F_NS4_39AutoVectorizingCopyWithAssumedAlignmentILi128EEENS4_14SM90_TMA_STOREES1F_S26_S26_EEEvvEEEEvNT_6ParamsE,"",@"SHT_CUDA_INFO"
	.sectionflags	@""
	.align	4


	//----- nvinfo : EIATTR_CUDA_API_VERSION
	.align		4
        /*0000*/ 	.byte	0x04, 0x37
        /*0002*/ 	.short	(.L_32 - .L_31)
.L_31:
        /*0004*/ 	.word	0x00000082


	//----- nvinfo : EIATTR_KPARAM_INFO
	.align		4
.L_32:
        /*0008*/ 	.byte	0x04, 0x17
        /*000a*/ 	.short	(.L_34 - .L_33)
.L_33:
        /*000c*/ 	.word	0x00000000
        /*0010*/ 	.short	0x0000
        /*0012*/ 	.short	0x0000
        /*0014*/ 	.byte	0x00, 0xf0, 0x01, 0x20


	//----- nvinfo : EIATTR_AT_ENTRY_FRAGMENTS
	.align		4
.L_34:
        /*0018*/ 	.byte	0x04, 0x4f
        /*001a*/ 	.short	(.L_36 - .L_35)


	//   ....[0]....
.L_35:
        /*001c*/ 	.word	0x00000007


	//----- nvinfo : EIATTR_RESERVED_SMEM_USED
	.align		4
.L_36:
        /*0020*/ 	.byte	0x01, 0x41
	.zero		2


	//----- nvinfo : EIATTR_SPARSE_MMA_MASK
	.align		4
        /*0024*/ 	.byte	0x03, 0x50
        /*0026*/ 	.short	0x0000


	//----- nvinfo : EIATTR_TCGEN05_2CTA_USED
	.align		4
        /*0028*/ 	.byte	0x01, 0x52
	.zero		2


	//----- nvinfo : EIATTR_MAXREG_COUNT
	.align		4
        /*002c*/ 	.byte	0x03, 0x1b
        /*002e*/ 	.short	0x00ff


	//----- nvinfo : EIATTR_NUM_BARRIERS
	.align		4
        /*0030*/ 	.byte	0x02, 0x4c
        /*0032*/ 	.byte	0x07
	.zero		1


	//----- nvinfo : EIATTR_EXTERNS
	.align		4
        /*0034*/ 	.byte	0x04, 0x0f
        /*0036*/ 	.short	(.L_38 - .L_37)


	//   ....[0]....
	.align		4
.L_37:
        /*0038*/ 	.word	index@(__assertfail)


	//----- nvinfo : EIATTR_MERCURY_ISA_VERSION
	.align		4
.L_38:
        /*003c*/ 	.byte	0x03, 0x5f
        /*003e*/ 	.short	0x0101


	//----- nvinfo : EIATTR_INT_WARP_WIDE_INSTR_OFFSETS
	.align		4
        /*0040*/ 	.byte	0x04, 0x31
        /*0042*/ 	.short	(.L_40 - .L_39)


	//   ....[0]....
.L_39:
        /*0044*/ 	.word	0x00000cf0


	//   ....[1]....
        /*0048*/ 	.word	0x00000d90


	//   ....[2]....
        /*004c*/ 	.word	0x000020f0


	//   ....[3]....
        /*0050*/ 	.word	0x00003de0


	//   ....[4]....
        /*0054*/ 	.word	0x00003e10


	//   ....[5]....
        /*0058*/ 	.word	0x00003e60


	//   ....[6]....
        /*005c*/ 	.word	0x00004780


	//   ....[7]....
        /*0060*/ 	.word	0x000047a0


	//   ....[8]....
        /*0064*/ 	.word	0x00004880


	//   ....[9]....
        /*0068*/ 	.word	0x00004940


	//   ....[10]....
        /*006c*/ 	.word	0x00004960


	//   ....[11]....
        /*0070*/ 	.word	0x00004a30


	//   ....[12]....
        /*0074*/ 	.word	0x00004b20


	//   ....[13]....
        /*0078*/ 	.word	0x00004b40


	//   ....[14]....
        /*007c*/ 	.word	0x00004c40


	//   ....[15]....
        /*0080*/ 	.word	0x00004df0


	//   ....[16]....
        /*0084*/ 	.word	0x00004e00


	//   ....[17]....
        /*0088*/ 	.word	0x00004f90


	//----- nvinfo : EIATTR_COOP_GROUP_MASK_REGIDS
	.align		4
.L_40:
        /*008c*/ 	.byte	0x04, 0x29
        /*008e*/ 	.short	(.L_42 - .L_41)


	//   ....[0]....
.L_41:
        /*0090*/ 	.word	0xffffffff


	//   ....[1]....
        /*0094*/ 	.word	0xffffffff


	//   ....[2]....
        /*0098*/ 	.word	0xffffffff


	//   ....[3]....
        /*009c*/ 	.word	0xffffffff


	//   ....[4]....
        /*00a0*/ 	.word	0xffffffff


	//   ....[5]....
        /*00a4*/ 	.word	0xffffffff


	//   ....[6]....
        /*00a8*/ 	.word	0xffffffff


	//   ....[7]....
        /*00ac*/ 	.word	0xffffffff


	//   ....[8]....
        /*00b0*/ 	.word	0xffffffff


	//   ....[9]....
        /*00b4*/ 	.word	0xffffffff


	//   ....[10]....
        /*00b8*/ 	.word	0xffffffff


	//   ....[11]....
        /*00bc*/ 	.word	0xffffffff


	//   ....[12]....
        /*00c0*/ 	.word	0xffffffff


	//   ....[13]....
        /*00c4*/ 	.word	0xffffffff


	//----- nvinfo : EIATTR_COOP_GROUP_INSTR_OFFSETS
	.align		4
.L_42:
        /*00c8*/ 	.byte	0x04, 0x28
        /*00ca*/ 	.short	(.L_44 - .L_43)


	//   ....[0]....
.L_43:
        /*00cc*/ 	.word	0x000000c0


	//   ....[1]....
        /*00d0*/ 	.word	0x00000500


	//   ....[2]....
        /*00d4*/ 	.word	0x00000660


	//   ....[3]....
        /*00d8*/ 	.word	0x000007f0


	//   ....[4]....
        /*00dc*/ 	.word	0x000008e0


	//   ....[5]....
        /*00e0*/ 	.word	0x00000a40


	//   ....[6]....
        /*00e4*/ 	.word	0x00000bd0


	//   ....[7]....
        /*00e8*/ 	.word	0x00000e10


	//   ....[8]....
        /*00ec*/ 	.word	0x00001fd0


	//   ....[9]....
        /*00f0*/ 	.word	0x00002d20


	//   ....[10]....
        /*00f4*/ 	.word	0x000031f0


	//   ....[11]....
        /*00f8*/ 	.word	0x00003220


	//   ....[12]....
        /*00fc*/ 	.word	0x00003cf0


	//   ....[13]....
        /*0100*/ 	.word	0x00003f00


	//----- nvinfo : EIATTR_VRC_CTA_INIT_COUNT
	.align		4
.L_44:
        /*0104*/ 	.byte	0x02, 0x4a
        /*0106*/ 	.byte	0x80
	.zero		1


	//----- nvinfo : EIATTR_SYSCALL_OFFSETS
	.align		4
        /*0108*/ 	.byte	0x04, 0x46
        /*010a*/ 	.short	(.L_46 - .L_45)


	//   ....[0]....
.L_45:
        /*010c*/ 	.word	0x00005a20


	//   ....[1]....
        /*0110*/ 	.word	0x00005b60


	//   ....[2]....
        /*0114*/ 	.word	0x00006360


	//   ....[3]....
        /*0118*/ 	.word	0x00007150


	//   ....[4]....
        /*011c*/ 	.word	0x00007ef0


	//   ....[5]....
        /*0120*/ 	.word	0x00008cb0


	//----- nvinfo : EIATTR_MBARRIER_INSTR_OFFSETS
	.align		4
.L_46:
        /*0124*/ 	.byte	0x04, 0x39
        /*0126*/ 	.short	(.L_48 - .L_47)


	//   ....[0]....
.L_47:
        /*0128*/ 	.word	0x000005f0
        /*012c*/ 	.word	0x000000ff
        /*0130*/ 	.word	0x00000000
        /*0134*/ 	.short	0x0100
        /*0136*/ 	.byte	0x08
	.zero		1


	//   ....[1]....
        /*0138*/ 	.word	0x00000600
        /*013c*/ 	.word	0x000000ff
        /*0140*/ 	.word	0x00000018
        /*0144*/ 	.short	0x0100
        /*0146*/ 	.byte	0x08
	.zero		1


	//   ....[2]....
        /*0148*/ 	.word	0x00000610
        /*014c*/ 	.word	0x000000ff
        /*0150*/ 	.word	0x00000008
        /*0154*/ 	.short	0x0100
        /*0156*/ 	.byte	0x08
	.zero		1


	//   ....[3]....
        /*0158*/ 	.word	0x00000620
        /*015c*/ 	.word	0x000000ff
        /*0160*/ 	.word	0x00000020
        /*0164*/ 	.short	0x0100
        /*0166*/ 	.byte	0x08
	.zero		1


	//   ....[4]....
        /*0168*/ 	.word	0x00000630
        /*016c*/ 	.word	0x000000ff
        /*0170*/ 	.word	0x00000010
        /*0174*/ 	.short	0x0100
        /*0176*/ 	.byte	0x08
	.zero		1


	//   ....[5]....
        /*0178*/ 	.word	0x00000640
        /*017c*/ 	.word	0x000000ff
        /*0180*/ 	.word	0x00000028
        /*0184*/ 	.short	0x0100
        /*0186*/ 	.byte	0x08
	.zero		1


	//   ....[6]....
        /*0188*/ 	.word	0x00000760
        /*018c*/ 	.word	0x000000ff
        /*0190*/ 	.word	0x00000030
        /*0194*/ 	.short	0x0100
        /*0196*/ 	.byte	0x09
	.zero		1


	//   ....[7]....
        /*0198*/ 	.word	0x00000770
        /*019c*/ 	.word	0x000000ff
        /*01a0*/ 	.word	0x00000050
        /*01a4*/ 	.short	0x0100
        /*01a6*/ 	.byte	0x09
	.zero		1


	//   ....[8]....
        /*01a8*/ 	.word	0x00000780
        /*01ac*/ 	.word	0x000000ff
        /*01b0*/ 	.word	0x00000038
        /*01b4*/ 	.short	0x0100
        /*01b6*/ 	.byte	0x09
	.zero		1


	//   ....[9]....
        /*01b8*/ 	.word	0x00000790
        /*01bc*/ 	.word	0x000000ff
        /*01c0*/ 	.word	0x00000058
        /*01c4*/ 	.short	0x0100
        /*01c6*/ 	.byte	0x09
	.zero		1


	//   ....[10]....
        /*01c8*/ 	.word	0x000007a0
        /*01cc*/ 	.word	0x000000ff
        /*01d0*/ 	.word	0x00000040
        /*01d4*/ 	.short	0x0100
        /*01d6*/ 	.byte	0x09
	.zero		1


	//   ....[11]....
        /*01d8*/ 	.word	0x000007b0
        /*01dc*/ 	.word	0x000000ff
        /*01e0*/ 	.word	0x00000060
        /*01e4*/ 	.short	0x0100
        /*01e6*/ 	.byte	0x09
	.zero		1


	//   ....[12]....
        /*01e8*/ 	.word	0x000007c0
        /*01ec*/ 	.word	0x000000ff
        /*01f0*/ 	.word	0x00000048
        /*01f4*/ 	.short	0x0100
        /*01f6*/ 	.byte	0x09
	.zero		1


	//   ....[13]....
        /*01f8*/ 	.word	0x000007d0
        /*01fc*/ 	.word	0x000000ff
        /*0200*/ 	.word	0x00000068
        /*0204*/ 	.short	0x0100
        /*0206*/ 	.byte	0x09
	.zero		1


	//   ....[14]....
        /*0208*/ 	.word	0x000008b0
        /*020c*/ 	.word	0x000000ff
        /*0210*/ 	.word	0x00000070
        /*0214*/ 	.short	0x0100
        /*0216*/ 	.byte	0x08
	.zero		1


	//   ....[15]....
        /*0218*/ 	.word	0x000008c0
        /*021c*/ 	.word	0x000000ff
        /*0220*/ 	.word	0x00000078
        /*0224*/ 	.short	0x0100
        /*0226*/ 	.byte	0x08
	.zero		1


	//   ....[16]....
        /*0228*/ 	.word	0x000009f0
        /*022c*/ 	.word	0x000000ff
        /*0230*/ 	.word	0x00000080
        /*0234*/ 	.short	0x0100
        /*0236*/ 	.byte	0x08
	.zero		1


	//   ....[17]....
        /*0238*/ 	.word	0x00000a00
        /*023c*/ 	.word	0x000000ff
        /*0240*/ 	.word	0x00000090
        /*0244*/ 	.short	0x0100
        /*0246*/ 	.byte	0x08
	.zero		1


	//   ....[18]....
        /*0248*/ 	.word	0x00000a10
        /*024c*/ 	.word	0x000000ff
        /*0250*/ 	.word	0x00000088
        /*0254*/ 	.short	0x0100
        /*0256*/ 	.byte	0x08
	.zero		1


	//   ....[19]....
        /*0258*/ 	.word	0x00000a20
        /*025c*/ 	.word	0x000000ff
        /*0260*/ 	.word	0x00000098
        /*0264*/ 	.short	0x0100
        /*0266*/ 	.byte	0x08
	.zero		1


	//   ....[20]....
        /*0268*/ 	.word	0x00000b40
        /*026c*/ 	.word	0x000000ff
        /*0270*/ 	.word	0x000000a0
        /*0274*/ 	.short	0x0100
        /*0276*/ 	.byte	0x09
	.zero		1


	//   ....[21]....
        /*0278*/ 	.word	0x00000b50
        /*027c*/ 	.word	0x000000ff
        /*0280*/ 	.word	0x000000c0
        /*0284*/ 	.short	0x0100
        /*0286*/ 	.byte	0x09
	.zero		1


	//   ....[22]....
        /*0288*/ 	.word	0x00000b60
        /*028c*/ 	.word	0x000000ff
        /*0290*/ 	.word	0x000000a8
        /*0294*/ 	.short	0x0100
        /*0296*/ 	.byte	0x09
	.zero		1


	//   ....[23]....
        /*0298*/ 	.word	0x00000b70
        /*029c*/ 	.word	0x000000ff
        /*02a0*/ 	.word	0x000000c8
        /*02a4*/ 	.short	0x0100
        /*02a6*/ 	.byte	0x09
	.zero		1


	//   ....[24]....
        /*02a8*/ 	.word	0x00000b80
        /*02ac*/ 	.word	0x000000ff
        /*02b0*/ 	.word	0x000000b0
        /*02b4*/ 	.short	0x0100
        /*02b6*/ 	.byte	0x09
	.zero		1


	//   ....[25]....
        /*02b8*/ 	.word	0x00000b90
        /*02bc*/ 	.word	0x000000ff
        /*02c0*/ 	.word	0x000000d0
        /*02c4*/ 	.short	0x0100
        /*02c6*/ 	.byte	0x09
	.zero		1


	//   ....[26]....
        /*02c8*/ 	.word	0x00000ba0
        /*02cc*/ 	.word	0x000000ff
        /*02d0*/ 	.word	0x000000b8
        /*02d4*/ 	.short	0x0100
        /*02d6*/ 	.byte	0x09
	.zero		1


	//   ....[27]....
        /*02d8*/ 	.word	0x00000bb0
        /*02dc*/ 	.word	0x000000ff
        /*02e0*/ 	.word	0x000000d8
        /*02e4*/ 	.short	0x0100
        /*02e6*/ 	.byte	0x09
	.zero		1


	//   ....[28]....
        /*02e8*/ 	.word	0x00000ca0
        /*02ec*/ 	.word	0x000000ff
        /*02f0*/ 	.word	0x000000e0
        /*02f4*/ 	.short	0x0100
        /*02f6*/ 	.byte	0x08
	.zero		1


	//   ....[29]....
        /*02f8*/ 	.word	0x00000cb0
        /*02fc*/ 	.word	0x000000ff
        /*0300*/ 	.word	0x000000f0
        /*0304*/ 	.short	0x0100
        /*0306*/ 	.byte	0x08
	.zero		1


	//   ....[30]....
        /*0308*/ 	.word	0x00000cc0
        /*030c*/ 	.word	0x000000ff
        /*0310*/ 	.word	0x000000e8
        /*0314*/ 	.short	0x0100
        /*0316*/ 	.byte	0x08
	.zero		1


	//   ....[31]....
        /*0318*/ 	.word	0x00000cd0
        /*031c*/ 	.word	0x000000ff
        /*0320*/ 	.word	0x000000f8
        /*0324*/ 	.short	0x0100
        /*0326*/ 	.byte	0x08
	.zero		1


	//   ....[32]....
        /*0328*/ 	.word	0x00000dc0
        /*032c*/ 	.word	0x000000ff
        /*0330*/ 	.word	0x00000100
        /*0334*/ 	.short	0x0100
        /*0336*/ 	.byte	0x07
	.zero		1


	//   ....[33]....
        /*0338*/ 	.word	0x000017d0
        /*033c*/ 	.word	0x00000002
        /*0340*/ 	.word	0x000000f0
        /*0344*/ 	.short	0x010a
        /*0346*/ 	.byte	0xff
	.zero		1


	//   ....[34]....
        /*0348*/ 	.word	0x00001800
        /*034c*/ 	.word	0x00000002
        /*0350*/ 	.word	0x000000e0
        /*0354*/ 	.short	0x0101
        /*0356*/ 	.byte	0xff
	.zero		1


	//   ....[35]....
        /*0358*/ 	.word	0x000018d0
        /*035c*/ 	.word	0x000000ff
        /*0360*/ 	.word	0x00000018
        /*0364*/ 	.short	0x010a
        /*0366*/ 	.byte	0x08
	.zero		1


	//   ....[36]....
        /*0368*/ 	.word	0x000019d0
        /*036c*/ 	.word	0x000000ff
        /*0370*/ 	.word	0x00000018
        /*0374*/ 	.short	0x010a
        /*0376*/ 	.byte	0x21
	.zero		1


	//   ....[37]....
        /*0378*/ 	.word	0x00001b80
        /*037c*/ 	.word	0x000000ff
        /*0380*/ 	.word	0x00000018
        /*0384*/ 	.short	0x010a
        /*0386*/ 	.byte	0x08
	.zero		1


	//   ....[38]....
        /*0388*/ 	.word	0x00001c80
        /*038c*/ 	.word	0x000000ff
        /*0390*/ 	.word	0x00000078
        /*0394*/ 	.short	0x0101
        /*0396*/ 	.byte	0x06
	.zero		1


	//   ....[39]....
        /*0398*/ 	.word	0x00001ca0
        /*039c*/ 	.word	0x000000ff
        /*03a0*/ 	.word	0x00000018
        /*03a4*/ 	.short	0x010a
        /*03a6*/ 	.byte	0x08
	.zero		1


	//   ....[40]....
        /*03a8*/ 	.word	0x00001d20
        /*03ac*/ 	.word	0x000000ff
        /*03b0*/ 	.word	0x00000018
        /*03b4*/ 	.short	0x010a
        /*03b6*/ 	.byte	0x11
	.zero		1


	//   ....[41]....
        /*03b8*/ 	.word	0x00001eb0
        /*03bc*/ 	.word	0x000000ff
        /*03c0*/ 	.word	0x00000018
        /*03c4*/ 	.short	0x010a
        /*03c6*/ 	.byte	0x08
	.zero		1


	//   ....[42]....
        /*03c8*/ 	.word	0x00002000
        /*03cc*/ 	.word	0x00000002
        /*03d0*/ 	.word	0x00000080
        /*03d4*/ 	.short	0x010a
        /*03d6*/ 	.byte	0xff
	.zero		1


	//   ....[43]....
        /*03d8*/ 	.word	0x000020c0
        /*03dc*/ 	.word	0x00000002
        /*03e0*/ 	.word	0x00000000
        /*03e4*/ 	.short	0x0101
        /*03e6*/ 	.byte	0xff
	.zero		1


	//   ....[44]....
        /*03e8*/ 	.word	0x00002620
        /*03ec*/ 	.word	0x000000ff
        /*03f0*/ 	.word	0x00000000
        /*03f4*/ 	.short	0x010a
        /*03f6*/ 	.byte	0x04
	.zero		1


	//   ....[45]....
        /*03f8*/ 	.word	0x000026b0
        /*03fc*/ 	.word	0x000000ff
        /*0400*/ 	.word	0x00000000
        /*0404*/ 	.short	0x010a
        /*0406*/ 	.byte	0x04
	.zero		1


	//   ....[46]....
        /*0408*/ 	.word	0x00002750
        /*040c*/ 	.word	0x00000000
        /*0410*/ 	.word	0x00000000
        /*0414*/ 	.short	0x010a
        /*0416*/ 	.byte	0xff
	.zero		1


	//   ....[47]....
        /*0418*/ 	.word	0x00002880
        /*041c*/ 	.word	0x00000000
        /*0420*/ 	.word	0x000000e0
        /*0424*/ 	.short	0x010a
        /*0426*/ 	.byte	0xff
	.zero		1


	//   ....[48]....
        /*0428*/ 	.word	0x000028f0
        /*042c*/ 	.word	0x00000000
        /*0430*/ 	.word	0x00000000
        /*0434*/ 	.short	0x0101
        /*0436*/ 	.byte	0xff
	.zero		1


	//   ....[49]....
        /*0438*/ 	.word	0x00002910
        /*043c*/ 	.word	0x000000ff
        /*0440*/ 	.word	0x00000090
        /*0444*/ 	.short	0x010a
        /*0446*/ 	.byte	0x05
	.zero		1


	//   ....[50]....
        /*0448*/ 	.word	0x00002a30
        /*044c*/ 	.word	0x00000000
        /*0450*/ 	.word	0x00000080
        /*0454*/ 	.short	0x010a
        /*0456*/ 	.byte	0xff
	.zero		1


	//   ....[51]....
        /*0458*/ 	.word	0x00002b30
        /*045c*/ 	.word	0x00000000
        /*0460*/ 	.word	0x00000000
        /*0464*/ 	.short	0x0101
        /*0466*/ 	.byte	0xff
	.zero		1


	//   ....[52]....
        /*0468*/ 	.word	0x00002bc0
        /*046c*/ 	.word	0x000000ff
        /*0470*/ 	.word	0x00000090
        /*0474*/ 	.short	0x0106
        /*0476*/ 	.byte	0x05
	.zero		1


	//   ....[53]....
        /*0478*/ 	.word	0x00002be0
        /*047c*/ 	.word	0x000000ff
        /*0480*/ 	.word	0x00000090
        /*0484*/ 	.short	0x010a
        /*0486*/ 	.byte	0x05
	.zero		1


	//   ....[54]....
        /*0488*/ 	.word	0x00002c70
        /*048c*/ 	.word	0x000000ff
        /*0490*/ 	.word	0x00000090
        /*0494*/ 	.short	0x0106
        /*0496*/ 	.byte	0x04
	.zero		1


	//   ....[55]....
        /*0498*/ 	.word	0x00002cb0
        /*049c*/ 	.word	0x00000000
        /*04a0*/ 	.word	0x00000090
        /*04a4*/ 	.short	0x010a
        /*04a6*/ 	.byte	0xff
	.zero		1


	//   ....[56]....
        /*04a8*/ 	.word	0x00002ef0
        /*04ac*/ 	.word	0x000000ff
        /*04b0*/ 	.word	0x00000008
        /*04b4*/ 	.short	0x010a
        /*04b6*/ 	.byte	0x06
	.zero		1


	//   ....[57]....
        /*04b8*/ 	.word	0x00002f10
        /*04bc*/ 	.word	0x000000ff
        /*04c0*/ 	.word	0x00000008
        /*04c4*/ 	.short	0x010a
        /*04c6*/ 	.byte	0x06
	.zero		1


	//   ....[58]....
        /*04c8*/ 	.word	0x000030a0
        /*04cc*/ 	.word	0x000000ff
        /*04d0*/ 	.word	0x00000008
        /*04d4*/ 	.short	0x010a
        /*04d6*/ 	.byte	0x06
	.zero		1


	//   ....[59]....
        /*04d8*/ 	.word	0x000030c0
        /*04dc*/ 	.word	0x000000ff
        /*04e0*/ 	.word	0x00000008
        /*04e4*/ 	.short	0x010a
        /*04e6*/ 	.byte	0x06
	.zero		1


	//   ....[60]....
        /*04e8*/ 	.word	0x00003180
        /*04ec*/ 	.word	0x000000ff
        /*04f0*/ 	.word	0x00000000
        /*04f4*/ 	.short	0x0101
        /*04f6*/ 	.byte	0x07
	.zero		1


	//   ....[61]....
        /*04f8*/ 	.word	0x00003460
        /*04fc*/ 	.word	0x00000000
        /*0500*/ 	.word	0x00000080
        /*0504*/ 	.short	0x010a
        /*0506*/ 	.byte	0xff
	.zero		1


	//   ....[62]....
        /*0508*/ 	.word	0x00003520
        /*050c*/ 	.word	0x00000000
        /*0510*/ 	.word	0x00000000
        /*0514*/ 	.short	0x0101
        /*0516*/ 	.byte	0xff
	.zero		1


	//   ....[63]....
        /*0518*/ 	.word	0x000035d0
        /*051c*/ 	.word	0x000000ff
        /*0520*/ 	.word	0x00000000
        /*0524*/ 	.short	0x010a
        /*0526*/ 	.byte	0x06
	.zero		1


	//   ....[64]....
        /*0528*/ 	.word	0x000035e0
        /*052c*/ 	.word	0x000000ff
        /*0530*/ 	.word	0x000000c0
        /*0534*/ 	.short	0x010a
        /*0536*/ 	.byte	0x0b
	.zero		1


	//   ....[65]....
        /*0538*/ 	.word	0x000036a0
        /*053c*/ 	.word	0x000000ff
        /*0540*/ 	.word	0x00000000
        /*0544*/ 	.short	0x010a
        /*0546*/ 	.byte	0x09
	.zero		1


	//   ....[66]....
        /*0548*/ 	.word	0x000037e0
        /*054c*/ 	.word	0x000000ff
        /*0550*/ 	.word	0x00000000
        /*0554*/ 	.short	0x010a
        /*0556*/ 	.byte	0x06
	.zero		1


	//   ....[67]....
        /*0558*/ 	.word	0x000039e0
        /*055c*/ 	.word	0x000000ff
        /*0560*/ 	.word	0x00000000
        /*0564*/ 	.short	0x010a
        /*0566*/ 	.byte	0x07
	.zero		1


	//   ....[68]....
        /*0568*/ 	.word	0x00003a70
        /*056c*/ 	.word	0x000000ff
        /*0570*/ 	.word	0x00000000
        /*0574*/ 	.short	0x010a
        /*0576*/ 	.byte	0x07
	.zero		1


	//   ....[69]....
        /*0578*/ 	.word	0x00003b00
        /*057c*/ 	.word	0x000000ff
        /*0580*/ 	.word	0x00000000
        /*0584*/ 	.short	0x010a
        /*0586*/ 	.byte	0x07
	.zero		1


	//   ....[70]....
        /*0588*/ 	.word	0x00003ba0
        /*058c*/ 	.word	0x00000000
        /*0590*/ 	.word	0x00000000
        /*0594*/ 	.short	0x010a
        /*0596*/ 	.byte	0xff
	.zero		1


	//   ....[71]....
        /*0598*/ 	.word	0x00003be0
        /*059c*/ 	.word	0x00000000
        /*05a0*/ 	.word	0x00000000
        /*05a4*/ 	.short	0x010a
        /*05a6*/ 	.byte	0xff
	.zero		1


	//   ....[72]....
        /*05a8*/ 	.word	0x00003c50
        /*05ac*/ 	.word	0x000000ff
        /*05b0*/ 	.word	0x00000000
        /*05b4*/ 	.short	0x0101
        /*05b6*/ 	.byte	0x05
	.zero		1


	//   ....[73]....
        /*05b8*/ 	.word	0x00003c90
        /*05bc*/ 	.word	0x000000ff
        /*05c0*/ 	.word	0x00000100
        /*05c4*/ 	.short	0x010a
        /*05c6*/ 	.byte	0x08
	.zero		1


	//   ....[74]....
        /*05c8*/ 	.word	0x00003ce0
        /*05cc*/ 	.word	0x000000ff
        /*05d0*/ 	.word	0x00000000
        /*05d4*/ 	.short	0x0101
        /*05d6*/ 	.byte	0x05
	.zero		1


	//   ....[75]....
        /*05d8*/ 	.word	0x00004130
        /*05dc*/ 	.word	0x00000000
        /*05e0*/ 	.word	0x00000080
        /*05e4*/ 	.short	0x010a
        /*05e6*/ 	.byte	0xff
	.zero		1


	//   ....[76]....
        /*05e8*/ 	.word	0x000041f0
        /*05ec*/ 	.word	0x00000000
        /*05f0*/ 	.word	0x00000000
        /*05f4*/ 	.short	0x0101
        /*05f6*/ 	.byte	0xff
	.zero		1


	//   ....[77]....
        /*05f8*/ 	.word	0x00004510
        /*05fc*/ 	.word	0x000000ff
        /*0600*/ 	.word	0x00000078
        /*0604*/ 	.short	0x010a
        /*0606*/ 	.byte	0x07
	.zero		1


	//   ....[78]....
        /*0608*/ 	.word	0x00004700
        /*060c*/ 	.word	0x000000ff
        /*0610*/ 	.word	0x00000050
        /*0614*/ 	.short	0x010a
        /*0616*/ 	.byte	0x07
	.zero		1


	//   ....[79]....
        /*0618*/ 	.word	0x000048f0
        /*061c*/ 	.word	0x000000ff
        /*0620*/ 	.word	0x00000030
        /*0624*/ 	.short	0x010b
        /*0626*/ 	.byte	0x07
	.zero		1


	//   ....[80]....
        /*0628*/ 	.word	0x00004900
        /*062c*/ 	.word	0x000000ff
        /*0630*/ 	.word	0x00000000
        /*0634*/ 	.short	0x0101
        /*0636*/ 	.byte	0x0e
	.zero		1


	//   ....[81]....
        /*0638*/ 	.word	0x00004910
        /*063c*/ 	.word	0x000000ff
        /*0640*/ 	.word	0x00000058
        /*0644*/ 	.short	0x010a
        /*0646*/ 	.byte	0x07
	.zero		1


	//   ....[82]....
        /*0648*/ 	.word	0x00004ac0
        /*064c*/ 	.word	0x000000ff
        /*0650*/ 	.word	0x00000038
        /*0654*/ 	.short	0x010b
        /*0656*/ 	.byte	0x07
	.zero		1


	//   ....[83]....
        /*0658*/ 	.word	0x00004ad0
        /*065c*/ 	.word	0x000000ff
        /*0660*/ 	.word	0x00000000
        /*0664*/ 	.short	0x0101
        /*0666*/ 	.byte	0x0e
	.zero		1


	//   ....[84]....
        /*0668*/ 	.word	0x00004ae0
        /*066c*/ 	.word	0x000000ff
        /*0670*/ 	.word	0x00000060
        /*0674*/ 	.short	0x010a
        /*0676*/ 	.byte	0x07
	.zero		1


	//   ....[85]....
        /*0678*/ 	.word	0x00004cd0
        /*067c*/ 	.word	0x000000ff
        /*0680*/ 	.word	0x00000040
        /*0684*/ 	.short	0x010b
        /*0686*/ 	.byte	0x07
	.zero		1


	//   ....[86]....
        /*0688*/ 	.word	0x00004d40
        /*068c*/ 	.word	0x000000ff
        /*0690*/ 	.word	0x00000000
        /*0694*/ 	.short	0x0101
        /*0696*/ 	.byte	0x0e
	.zero		1


	//   ....[87]....
        /*0698*/ 	.word	0x00004d50
        /*069c*/ 	.word	0x000000ff
        /*06a0*/ 	.word	0x00000068
        /*06a4*/ 	.short	0x010a
        /*06a6*/ 	.byte	0x07
	.zero		1


	//   ....[88]....
        /*06a8*/ 	.word	0x00004ff0
        /*06ac*/ 	.word	0x000000ff
        /*06b0*/ 	.word	0x00000048
        /*06b4*/ 	.short	0x010b
        /*06b6*/ 	.byte	0x07
	.zero		1


	//   ....[89]....
        /*06b8*/ 	.word	0x00005010
        /*06bc*/ 	.word	0x000000ff
        /*06c0*/ 	.word	0x00000000
        /*06c4*/ 	.short	0x0101
        /*06c6*/ 	.byte	0x0d
	.zero		1


	//   ....[90]....
        /*06c8*/ 	.word	0x00005040
        /*06cc*/ 	.word	0x000000ff
        /*06d0*/ 	.word	0x00000050
        /*06d4*/ 	.short	0x010a
        /*06d6*/ 	.byte	0x07
	.zero		1


	//   ....[91]....
        /*06d8*/ 	.word	0x00005060
        /*06dc*/ 	.word	0x000000ff
        /*06e0*/ 	.word	0x00000058
        /*06e4*/ 	.short	0x010a
        /*06e6*/ 	.byte	0x07
	.zero		1


	//   ....[92]....
        /*06e8*/ 	.word	0x00005080
        /*06ec*/ 	.word	0x000000ff
        /*06f0*/ 	.word	0x00000060
        /*06f4*/ 	.short	0x010a
        /*06f6*/ 	.byte	0x07
	.zero		1


	//   ....[93]....
        /*06f8*/ 	.word	0x000050c0
        /*06fc*/ 	.word	0x00000000
        /*0700*/ 	.word	0x00000068
        /*0704*/ 	.short	0x010a
        /*0706*/ 	.byte	0xff
	.zero		1


	//   ....[94]....
        /*0708*/ 	.word	0x000053f0
        /*070c*/ 	.word	0x00000000
        /*0710*/ 	.word	0x00000080
        /*0714*/ 	.short	0x010a
        /*0716*/ 	.byte	0xff
	.zero		1


	//   ....[95]....
        /*0718*/ 	.word	0x00005500
        /*071c*/ 	.word	0x00000000
        /*0720*/ 	.word	0x00000000
        /*0724*/ 	.short	0x0101
        /*0726*/ 	.byte	0xff
	.zero		1


	//   ....[96]....
        /*0728*/ 	.word	0x00005ef0
        /*072c*/ 	.word	0x00000003
        /*0730*/ 	.word	0x00000030
        /*0734*/ 	.short	0x010a
        /*0736*/ 	.byte	0xff
	.zero		1


	//   ....[97]....
        /*0738*/ 	.word	0x00005f00
        /*073c*/ 	.word	0x0000006f
        /*0740*/ 	.word	0x000000a0
        /*0744*/ 	.short	0x010a
        /*0746*/ 	.byte	0xff
	.zero		1


	//   ....[98]....
        /*0748*/ 	.word	0x000060a0
        /*074c*/ 	.word	0x00000003
        /*0750*/ 	.word	0x00000030
        /*0754*/ 	.short	0x010a
        /*0756*/ 	.byte	0xff
	.zero		1


	//   ....[99]....
        /*0758*/ 	.word	0x000061c0
        /*075c*/ 	.word	0x00000000
        /*0760*/ 	.word	0x00000000
        /*0764*/ 	.short	0x0101
        /*0766*/ 	.byte	0xff
	.zero		1


	//   ....[100]....
        /*0768*/ 	.word	0x00006240
        /*076c*/ 	.word	0x0000006f
        /*0770*/ 	.word	0x000000a0
        /*0774*/ 	.short	0x010a
        /*0776*/ 	.byte	0xff
	.zero		1


	//   ....[101]....
        /*0778*/ 	.word	0x00006de0
        /*077c*/ 	.word	0x00000000
        /*0780*/ 	.word	0x00000030
        /*0784*/ 	.short	0x010a
        /*0786*/ 	.byte	0xff
	.zero		1


	//   ....[102]....
        /*0788*/ 	.word	0x00006ea0
        /*078c*/ 	.word	0x00000000
        /*0790*/ 	.word	0x00000030
        /*0794*/ 	.short	0x010a
        /*0796*/ 	.byte	0xff
	.zero		1


	//   ....[103]....
        /*0798*/ 	.word	0x00006fd0
        /*079c*/ 	.word	0x00000000
        /*07a0*/ 	.word	0x00000000
        /*07a4*/ 	.short	0x0101
        /*07a6*/ 	.byte	0xff
	.zero		1


	//   ....[104]....
        /*07a8*/ 	.word	0x00007b80
        /*07ac*/ 	.word	0x00000000
        /*07b0*/ 	.word	0x00000030
        /*07b4*/ 	.short	0x010a
        /*07b6*/ 	.byte	0xff
	.zero		1


	//   ....[105]....
        /*07b8*/ 	.word	0x00007c40
        /*07bc*/ 	.word	0x00000000
        /*07c0*/ 	.word	0x00000030
        /*07c4*/ 	.short	0x010a
        /*07c6*/ 	.byte	0xff
	.zero		1


	//   ....[106]....
        /*07c8*/ 	.word	0x00007d70
        /*07cc*/ 	.word	0x00000000
        /*07d0*/ 	.word	0x00000000
        /*07d4*/ 	.short	0x0101
        /*07d6*/ 	.byte	0xff
	.zero		1


	//   ....[107]....
        /*07d8*/ 	.word	0x00008940
        /*07dc*/ 	.word	0x00000000
        /*07e0*/ 	.word	0x00000030
        /*07e4*/ 	.short	0x010a
        /*07e6*/ 	.byte	0xff
	.zero		1


	//   ....[108]....
        /*07e8*/ 	.word	0x00008a00
        /*07ec*/ 	.word	0x00000000
        /*07f0*/ 	.word	0x00000030
        /*07f4*/ 	.short	0x010a
        /*07f6*/ 	.byte	0xff
	.zero		1


	//   ....[109]....
        /*07f8*/ 	.word	0x00008b30
        /*07fc*/ 	.word	0x00000000
        /*0800*/ 	.word	0x00000000
        /*0804*/ 	.short	0x0101
        /*0806*/ 	.byte	0xff
	.zero		1


	//   ....[110]....
        /*0808*/ 	.word	0x00008e30
        /*080c*/ 	.word	0x0000006f
        /*0810*/ 	.word	0x00000000
        /*0814*/ 	.short	0x0101
        /*0816*/ 	.byte	0xff
	.zero		1


	//   ....[111]....
        /*0818*/ 	.word	0x000097e0
        /*081c*/ 	.word	0x00000002
        /*0820*/ 	.word	0x000000f0
        /*0824*/ 	.short	0x010a
        /*0826*/ 	.byte	0xff
	.zero		1


	//   ....[112]....
        /*0828*/ 	.word	0x00009840
        /*082c*/ 	.word	0x00000002
        /*0830*/ 	.word	0x00000018
        /*0834*/ 	.short	0x010a
        /*0836*/ 	.byte	0xff
	.zero		1


	//   ....[113]....
        /*0838*/ 	.word	0x000098a0
        /*083c*/ 	.word	0x00000002
        /*0840*/ 	.word	0x00000018
        /*0844*/ 	.short	0x010a
        /*0846*/ 	.byte	0xff
	.zero		1


	//   ....[114]....
        /*0848*/ 	.word	0x000098f0
        /*084c*/ 	.word	0x00000002
        /*0850*/ 	.word	0x00000080
        /*0854*/ 	.short	0x010a
        /*0856*/ 	.byte	0xff
	.zero		1


	//   ....[115]....
        /*0858*/ 	.word	0x00009950
        /*085c*/ 	.word	0x00000000
        /*0860*/ 	.word	0x00000000
        /*0864*/ 	.short	0x010a
        /*0866*/ 	.byte	0xff
	.zero		1


	//   ....[116]....
        /*0868*/ 	.word	0x000099b0
        /*086c*/ 	.word	0x00000000
        /*0870*/ 	.word	0x00000000
        /*0874*/ 	.short	0x010a
        /*0876*/ 	.byte	0xff
	.zero		1


	//   ....[117]....
        /*0878*/ 	.word	0x00009a00
        /*087c*/ 	.word	0x00000000
        /*0880*/ 	.word	0x000000e0
        /*0884*/ 	.short	0x010a
        /*0886*/ 	.byte	0xff
	.zero		1


	//   ....[118]....
        /*0888*/ 	.word	0x00009a60
        /*088c*/ 	.word	0x00000000
        /*0890*/ 	.word	0x00000090
        /*0894*/ 	.short	0x010a
        /*0896*/ 	.byte	0xff
	.zero		1


	//   ....[119]....
        /*0898*/ 	.word	0x00009ab0
        /*089c*/ 	.word	0x00000000
        /*08a0*/ 	.word	0x00000080
        /*08a4*/ 	.short	0x010a
        /*08a6*/ 	.byte	0xff
	.zero		1


	//   ....[120]....
        /*08a8*/ 	.word	0x00009b10
        /*08ac*/ 	.word	0x00000000
        /*08b0*/ 	.word	0x00000090
        /*08b4*/ 	.short	0x010a
        /*08b6*/ 	.byte	0xff
	.zero		1


	//   ....[121]....
        /*08b8*/ 	.word	0x00009b70
        /*08bc*/ 	.word	0x00000004
        /*08c0*/ 	.word	0x00000008
        /*08c4*/ 	.short	0x010a
        /*08c6*/ 	.byte	0xff
	.zero		1


	//   ....[122]....
        /*08c8*/ 	.word	0x00009c50
        /*08cc*/ 	.word	0x00000002
        /*08d0*/ 	.word	0x00000008
        /*08d4*/ 	.short	0x010a
        /*08d6*/ 	.byte	0xff
	.zero		1


	//   ....[123]....
        /*08d8*/ 	.word	0x00009ca0
        /*08dc*/ 	.word	0x00000000
        /*08e0*/ 	.word	0x00000080
        /*08e4*/ 	.short	0x010a
        /*08e6*/ 	.byte	0xff
	.zero		1


	//   ....[124]....
        /*08e8*/ 	.word	0x00009d00
        /*08ec*/ 	.word	0x00000000
        /*08f0*/ 	.word	0x000000c0
        /*08f4*/ 	.short	0x010a
        /*08f6*/ 	.byte	0xff
	.zero		1


	//   ....[125]....
        /*08f8*/ 	.word	0x00009d60
        /*08fc*/ 	.word	0x00000000
        /*0900*/ 	.word	0x00000000
        /*0904*/ 	.short	0x010a
        /*0906*/ 	.byte	0xff
	.zero		1


	//   ....[126]....
        /*0908*/ 	.word	0x00009dc0
        /*090c*/ 	.word	0x00000000
        /*0910*/ 	.word	0x00000000
        /*0914*/ 	.short	0x010a
        /*0916*/ 	.byte	0xff
	.zero		1


	//   ....[127]....
        /*0918*/ 	.word	0x00009e20
        /*091c*/ 	.word	0x00000000
        /*0920*/ 	.word	0x00000000
        /*0924*/ 	.short	0x010a
        /*0926*/ 	.byte	0xff
	.zero		1


	//   ....[128]....
        /*0928*/ 	.word	0x00009e80
        /*092c*/ 	.word	0x00000000
        /*0930*/ 	.word	0x00000000
        /*0934*/ 	.short	0x010a
        /*0936*/ 	.byte	0xff
	.zero		1


	//   ....[129]....
        /*0938*/ 	.word	0x00009ee0
        /*093c*/ 	.word	0x00000000
        /*0940*/ 	.word	0x00000100
        /*0944*/ 	.short	0x010a
        /*0946*/ 	.byte	0xff
	.zero		1


	//   ....[130]....
        /*0948*/ 	.word	0x00009f30
        /*094c*/ 	.word	0x00000000
        /*0950*/ 	.word	0x00000080
        /*0954*/ 	.short	0x010a
        /*0956*/ 	.byte	0xff
	.zero		1


	//   ....[131]....
        /*0958*/ 	.word	0x00009f90
        /*095c*/ 	.word	0x00000000
        /*0960*/ 	.word	0x00000078
        /*0964*/ 	.short	0x010a
        /*0966*/ 	.byte	0xff
	.zero		1


	//   ....[132]....
        /*0968*/ 	.word	0x00009ff0
        /*096c*/ 	.word	0x00000000
        /*0970*/ 	.word	0x00000050
        /*0974*/ 	.short	0x010a
        /*0976*/ 	.byte	0xff
	.zero		1


	//   ....[133]....
        /*0978*/ 	.word	0x0000a050
        /*097c*/ 	.word	0x00000000
        /*0980*/ 	.word	0x00000058
        /*0984*/ 	.short	0x010a
        /*0986*/ 	.byte	0xff
	.zero		1


	//   ....[134]....
        /*0988*/ 	.word	0x0000a0b0
        /*098c*/ 	.word	0x00000000
        /*0990*/ 	.word	0x00000060
        /*0994*/ 	.short	0x010a
        /*0996*/ 	.byte	0xff
	.zero		1


	//   ....[135]....
        /*0998*/ 	.word	0x0000a110
        /*099c*/ 	.word	0x00000000
        /*09a0*/ 	.word	0x00000068
        /*09a4*/ 	.short	0x010a
        /*09a6*/ 	.byte	0xff
	.zero		1


	//   ....[136]....
        /*09a8*/ 	.word	0x0000a170
        /*09ac*/ 	.word	0x00000000
        /*09b0*/ 	.word	0x00000050
        /*09b4*/ 	.short	0x010a
        /*09b6*/ 	.byte	0xff
	.zero		1


	//   ....[137]....
        /*09b8*/ 	.word	0x0000a1d0
        /*09bc*/ 	.word	0x00000000
        /*09c0*/ 	.word	0x00000058
        /*09c4*/ 	.short	0x010a
        /*09c6*/ 	.byte	0xff
	.zero		1


	//   ....[138]....
        /*09c8*/ 	.word	0x0000a230
        /*09cc*/ 	.word	0x00000000
        /*09d0*/ 	.word	0x00000060
        /*09d4*/ 	.short	0x010a
        /*09d6*/ 	.byte	0xff
	.zero		1


	//   ....[139]....
        /*09d8*/ 	.word	0x0000a280
        /*09dc*/ 	.word	0x00000000
        /*09e0*/ 	.word	0x00000080
        /*09e4*/ 	.short	0x010a
        /*09e6*/ 	.byte	0xff
	.zero		1


	//   ....[140]....
        /*09e8*/ 	.word	0x0000a2d0
        /*09ec*/ 	.word	0x00000003
        /*09f0*/ 	.word	0x00000030
        /*09f4*/ 	.short	0x010a
        /*09f6*/ 	.byte	0xff
	.zero		1


	//   ....[141]....
        /*09f8*/ 	.word	0x0000a320
        /*09fc*/ 	.word	0x0000006f
        /*0a00*/ 	.word	0x000000a0
        /*0a04*/ 	.short	0x010a
        /*0a06*/ 	.byte	0xff
	.zero		1


	//   ....[142]....
        /*0a08*/ 	.word	0x0000a370
        /*0a0c*/ 	.word	0x00000000
        /*0a10*/ 	.word	0x00000030
        /*0a14*/ 	.short	0x010a
        /*0a16*/ 	.byte	0xff
	.zero		1


	//   ....[143]....
        /*0a18*/ 	.word	0x0000a3c0
        /*0a1c*/ 	.word	0x00000000
        /*0a20*/ 	.word	0x00000030
        /*0a24*/ 	.short	0x010a
        /*0a26*/ 	.byte	0xff
	.zero		1


	//   ....[144]....
        /*0a28*/ 	.word	0x0000a410
        /*0a2c*/ 	.word	0x00000000
        /*0a30*/ 	.word	0x00000030
        /*0a34*/ 	.short	0x010a
        /*0a36*/ 	.byte	0xff
	.zero		1


	//----- nvinfo : EIATTR_NUM_MBARRIERS
	.align		4
.L_48:
        /*0a38*/ 	.byte	0x03, 0x38
        /*0a3a*/ 	.short	0x0021


	//----- nvinfo : EIATTR_EXIT_INSTR_OFFSETS
	.align		4
        /*0a3c*/ 	.byte	0x04, 0x1c
        /*0a3e*/ 	.short	(.L_50 - .L_49)


	//   ....[0]....
.L_49:
        /*0a40*/ 	.word	0x00002780


	//   ....[1]....
        /*0a44*/ 	.word	0x00002c80


	//   ....[2]....
        /*0a48*/ 	.word	0x00002ce0


	//   ....[3]....
        /*0a4c*/ 	.word	0x00003f10


	//   ....[4]....
        /*0a50*/ 	.word	0x000050f0


	//   ....[5]....
        /*0a54*/ 	.word	0x00005130


	//   ....[6]....
        /*0a58*/ 	.word	0x000097d0


	//----- nvinfo : EIATTR_MAX_THREADS
	.align		4
.L_50:
        /*0a5c*/ 	.byte	0x04, 0x05
        /*0a5e*/ 	.short	(.L_52 - .L_51)
.L_51:
        /*0a60*/ 	.word	0x00000100
        /*0a64*/ 	.word	0x00000001
        /*0a68*/ 	.word	0x00000001


	//----- nvinfo : EIATTR_CRS_STACK_SIZE
	.align		4
.L_52:
        /*0a6c*/ 	.byte	0x04, 0x1e
        /*0a6e*/ 	.short	(.L_54 - .L_53)
.L_53:
        /*0a70*/ 	.word	0x00000000


	//----- nvinfo : EIATTR_CBANK_PARAM_SIZE
	.align		4
.L_54:
        /*0a74*/ 	.byte	0x03, 0x19
        /*0a76*/ 	.short	0x0800


	//----- nvinfo : EIATTR_PARAM_CBANK
	.align		4
        /*0a78*/ 	.byte	0x04, 0x0a
        /*0a7a*/ 	.short	(.L_56 - .L_55)
	.align		4
.L_55:
        /*0a7c*/ 	.word	index@(.nv.constant0._ZN7cutlass13device_kernelINS_4gemm6kernel13GemmUniversalIN4cute5tupleIJiiiiEEENS1_10collective13CollectiveMmaINS1_35MainloopSm100TmaUmmaWarpSpecializedILi3ELi2ELi4ENS5_IJNS4_1CILi2EEENSA_ILi1EEESC_EEEEENS5_IJNSA_ILi128EEENSA_ILi256EEENSA_ILi32EEEEEENS_12float_e5m2_tENS5_IJlSC_lEEESJ_SK_NS4_8TiledMMAINS4_8MMA_AtomIJNS4_10MMA_TraitsINS4_25SM100_MMA_F8F6F4_2x1SM_SSEJSJ_SJ_fSF_SG_NS4_17integral_constantINS4_4UMMA5MajorELSR_0EEESS_NSP_INSQ_7ScaleInELST_0EEESU_EEEEEENS4_6LayoutINS5_IJSC_SC_SC_EEENS5_IJNSA_ILi0EEESZ_SZ_EEEEENS5_IJNS4_10UnderscoreES12_S12_EEEEENS4_18SM100_TMA_2SM_LOADENS4_14ComposedLayoutINS4_7SwizzleILi1ELi4ELi3EEENS4_18smem_ptr_flag_bitsILi8EEENSX_INS5_IJNSA_ILi8EEESH_EEENS5_IJSH_SC_EEEEEEEvNS4_8identityES15_S1F_vS1G_EENS_8epilogue10collective18CollectiveEpilogueINS1I_23Sm100TmaWarpSpecializedILi4ELi2ELi32ELb0ELb0EEEJNS5_IJNSA_ILi64EEESG_SH_EEENS5_IJNSX_IS1N_SC_EENSX_INS5_IJSH_SB_EEENS5_IJSC_SF_EEEEEEEESJ_SK_SJ_SK_NS1I_6fusion15FusionCallbacksIS1M_NS1U_17LinearCombinationISJ_fSJ_fLNS_15FloatRoundStyleE2EEES1O_S1T_JEEENS4_5SM1004TMEM4LOAD26SM100_TMEM_LOAD_32dp32b32xENS4_13SM90_TMA_LOADES1F_NS4_39AutoVectorizingCopyWithAssumedAlignmentILi128EEENS4_14SM90_TMA_STOREES1F_S26_S26_EEEvvEEEEvNT_6ParamsE)
        /*0a80*/ 	.short	0x0380
        /*0a82*/ 	.short	0x0800


	//----- nvinfo : EIATTR_SW_WAR
	.align		4
.L_56:
        /*0a84*/ 	.byte	0x04, 0x36
        /*0a86*/ 	.short	(.L_58 - .L_57)
.L_57:
        /*0a88*/ 	.word	0x00000008
.L_58:


//--------------------- .nv.callgraph             --------------------------
	.section	.nv.callgraph,"",@"SHT_CUDA_CALLGRAPH"
	.align	4
	.sectionentsize	8
	.align		4
        /*0000*/ 	.word	0x00000000
	.align		4
        /*0004*/ 	.word	0xffffffff
	.align		4
        /*0008*/ 	.word	index@(_ZN7cutlass13device_kernelINS_4gemm6kernel13GemmUniversalIN4cute5tupleIJiiiiEEENS1_10collective13CollectiveMmaINS1_35MainloopSm100TmaUmmaWarpSpecializedILi3ELi2ELi4ENS5_IJNS4_1CILi2EEENSA_ILi1EEESC_EEEEENS5_IJNSA_ILi128EEENSA_ILi256EEENSA_ILi32EEEEEENS_12float_e5m2_tENS5_IJlSC_lEEESJ_SK_NS4_8TiledMMAINS4_8MMA_AtomIJNS4_10MMA_TraitsINS4_25SM100_MMA_F8F6F4_2x1SM_SSEJSJ_SJ_fSF_SG_NS4_17integral_constantINS4_4UMMA5MajorELSR_0EEESS_NSP_INSQ_7ScaleInELST_0EEESU_EEEEEENS4_6LayoutINS5_IJSC_SC_SC_EEENS5_IJNSA_ILi0EEESZ_SZ_EEEEENS5_IJNS4_10UnderscoreES12_S12_EEEEENS4_18SM100_TMA_2SM_LOADENS4_14ComposedLayoutINS4_7SwizzleILi1ELi4ELi3EEENS4_18smem_ptr_flag_bitsILi8EEENSX_INS5_IJNSA_ILi8EEESH_EEENS5_IJSH_SC_EEEEEEEvNS4_8identityES15_S1F_vS1G_EENS_8epilogue10collective18CollectiveEpilogueINS1I_23Sm100TmaWarpSpecializedILi4ELi2ELi32ELb0ELb0EEEJNS5_IJNSA_ILi64EEESG_SH_EEENS5_IJNSX_IS1N_SC_EENSX_INS5_IJSH_SB_EEENS5_IJSC_SF_EEEEEEEESJ_SK_SJ_SK_NS1I_6fusion15FusionCallbacksIS1M_NS1U_17LinearCombinationISJ_fSJ_fLNS_15FloatRoundStyleE2EEES1O_S1T_JEEENS4_5SM1004TMEM4LOAD26SM100_TMEM_LOAD_32dp32b32xENS4_13SM90_TMA_LOADES1F_NS4_39AutoVectorizingCopyWithAssumedAlignmentILi128EEENS4_14SM90_TMA_STOREES1F_S26_S26_EEEvvEEEEvNT_6ParamsE)
	.align		4
        /*000c*/ 	.word	index@(__assertfail)
	.align		4
        /*0010*/ 	.word	0x00000000
	.align		4
        /*0014*/ 	.word	0xfffffffe
	.align		4
        /*0018*/ 	.word	0x00000000
	.align		4
        /*001c*/ 	.word	0xfffffffd
	.align		4
        /*0020*/ 	.word	0x00000000
	.align		4
        /*0024*/ 	.word	0xfffffffc


//--------------------- .nv.constant4             --------------------------
	.section	.nv.constant4,"a",@progbits
	.align	8
	.align		8
.nv.constant4:
        /*0000*/ 	.dword	__assertfail
	.align		8
        /*0008*/ 	.dword	__unnamed_1
	.align		8
        /*0010*/ 	.dword	__unnamed_2
	.align		8
        /*0018*/ 	.dword	__unnamed_3
	.align		8
        /*0020*/ 	.dword	_ZN40_INTERNAL_625a3946_4_k_cu_44260c64_101904cuda3std3__45__cpo5beginE
	.align		8
        /*0028*/ 	.dword	_ZN40_INTERNAL_625a3946_4_k_cu_44260c64_101904cuda3std3__45__cpo3endE
	.align		8
        /*0030*/ 	.dword	_ZN40_INTERNAL_625a3946_4_k_cu_44260c64_101904cuda3std3__45__cpo6cbeginE
	.align		8
        /*0038*/ 	.dword	_ZN40_INTERNAL_625a3946_4_k_cu_44260c64_101904cuda3std3__45__cpo4cendE
	.align		8
        /*0040*/ 	.dword	_ZN40_INTERNAL_625a3946_4_k_cu_44260c64_101904cuda3std3__442_GLOBAL__N__625a3946_4_k_cu_44260c64_101906ignoreE
	.align		8
        /*0048*/ 	.dword	_ZN40_INTERNAL_625a3946_4_k_cu_44260c64_101904cuda3std3__419piecewise_constructE
	.align		8
        /*0050*/ 	.dword	_ZN40_INTERNAL_625a3946_4_k_cu_44260c64_101904cuda3std3__48in_placeE
	.align		8
        /*0058*/ 	.dword	_ZN40_INTERNAL_625a3946_4_k_cu_44260c64_101904cuda3std6ranges3__45__cpo4swapE
	.align		8
        /*0060*/ 	.dword	_ZN40_INTERNAL_625a3946_4_k_cu_44260c64_101904cuda3std6ranges3__45__cpo9iter_moveE
	.align		8
        /*0068*/ 	.dword	_ZN40_INTERNAL_625a3946_4_k_cu_44260c64_101904cute7productE
	.align		8
        /*0070*/ 	.dword	_ZN40_INTERNAL_625a3946_4_k_cu_44260c64_101904cute1_E
	.align		8
        /*0078*/ 	.dword	$str$25
	.align		8
        /*0080*/ 	.dword	$str$26
	.align		8
        /*0088*/ 	.dword	$str$27
	.align		8
        /*0090*/ 	.dword	$str$28


//--------------------- .text._ZN7cutlass13device_kernelINS_4gemm6kernel13GemmUniversalIN4cute5tupleIJiiiiEEENS1_10collective13CollectiveMmaINS1_35MainloopSm100TmaUmmaWarpSpecializedILi3ELi2ELi4ENS5_IJNS4_1CILi2EEENSA_ILi1EEESC_EEEEENS5_IJNSA_ILi128EEENSA_ILi256EEENSA_ILi32EEEEEENS_12float_e5m2_tENS5_IJlSC_lEEESJ_SK_NS4_8TiledMMAINS4_8MMA_AtomIJNS4_10MMA_TraitsINS4_25SM100_MMA_F8F6F4_2x1SM_SSEJSJ_SJ_fSF_SG_NS4_17integral_constantINS4_4UMMA5MajorELSR_0EEESS_NSP_INSQ_7ScaleInELST_0EEESU_EEEEEENS4_6LayoutINS5_IJSC_SC_SC_EEENS5_IJNSA_ILi0EEESZ_SZ_EEEEENS5_IJNS4_10UnderscoreES12_S12_EEEEENS4_18SM100_TMA_2SM_LOADENS4_14ComposedLayoutINS4_7SwizzleILi1ELi4ELi3EEENS4_18smem_ptr_flag_bitsILi8EEENSX_INS5_IJNSA_ILi8EEESH_EEENS5_IJSH_SC_EEEEEEEvNS4_8identityES15_S1F_vS1G_EENS_8epilogue10collective18CollectiveEpilogueINS1I_23Sm100TmaWarpSpecializedILi4ELi2ELi32ELb0ELb0EEEJNS5_IJNSA_ILi64EEESG_SH_EEENS5_IJNSX_IS1N_SC_EENSX_INS5_IJSH_SB_EEENS5_IJSC_SF_EEEEEEEESJ_SK_SJ_SK_NS1I_6fusion15FusionCallbacksIS1M_NS1U_17LinearCombinationISJ_fSJ_fLNS_15FloatRoundStyleE2EEES1O_S1T_JEEENS4_5SM1004TMEM4LOAD26SM100_TMEM_LOAD_32dp32b32xENS4_13SM90_TMA_LOADES1F_NS4_39AutoVectorizingCopyWithAssumedAlignmentILi128EEENS4_14SM90_TMA_STOREES1F_S26_S26_EEEvvEEEEvNT_6ParamsE --------------------------
	.section	.text._ZN7cutlass13device_kernelINS_4gemm6kernel13GemmUniversalIN4cute5tupleIJiiiiEEENS1_10collective13CollectiveMmaINS1_35MainloopSm100TmaUmmaWarpSpecializedILi3ELi2ELi4ENS5_IJNS4_1CILi2EEENSA_ILi1EEESC_EEEEENS5_IJNSA_ILi128EEENSA_ILi256EEENSA_ILi32EEEEEENS_12float_e5m2_tENS5_IJlSC_lEEESJ_SK_NS4_8TiledMMAINS4_8MMA_AtomIJNS4_10MMA_TraitsINS4_25SM100_MMA_F8F6F4_2x1SM_SSEJSJ_SJ_fSF_SG_NS4_17integral_constantINS4_4UMMA5MajorELSR_0EEESS_NSP_INSQ_7ScaleInELST_0EEESU_EEEEEENS4_6LayoutINS5_IJSC_SC_SC_EEENS5_IJNSA_ILi0EEESZ_SZ_EEEEENS5_IJNS4_10UnderscoreES12_S12_EEEEENS4_18SM100_TMA_2SM_LOADENS4_14ComposedLayoutINS4_7SwizzleILi1ELi4ELi3EEENS4_18smem_ptr_flag_bitsILi8EEENSX_INS5_IJNSA_ILi8EEESH_EEENS5_IJSH_SC_EEEEEEEvNS4_8identityES15_S1F_vS1G_EENS_8epilogue10collective18CollectiveEpilogueINS1I_23Sm100TmaWarpSpecializedILi4ELi2ELi32ELb0ELb0EEEJNS5_IJNSA_ILi64EEESG_SH_EEENS5_IJNSX_IS1N_SC_EENSX_INS5_IJSH_SB_EEENS5_IJSC_SF_EEEEEEEESJ_SK_SJ_SK_NS1I_6fusion15FusionCallbacksIS1M_NS1U_17LinearCombinationISJ_fSJ_fLNS_15FloatRoundStyleE2EEES1O_S1T_JEEENS4_5SM1004TMEM4LOAD26SM100_TMEM_LOAD_32dp32b32xENS4_13SM90_TMA_LOADES1F_NS4_39AutoVectorizingCopyWithAssumedAlignmentILi128EEENS4_14SM90_TMA_STOREES1F_S26_S26_EEEvvEEEEvNT_6ParamsE,"ax",@progbits
	.align	128
.text._ZN7cutlass13device_kernelINS_4gemm6kernel13GemmUniversalIN4cute5tupleIJiiiiEEENS1_10collective13CollectiveMmaINS1_35MainloopSm100TmaUmmaWarpSpecializedILi3ELi2ELi4ENS5_IJNS4_1CILi2EEENSA_ILi1EEESC_EEEEENS5_IJNSA_ILi128EEENSA_ILi256EEENSA_ILi32EEEEEENS_12float_e5m2_tENS5_IJlSC_lEEESJ_SK_NS4_8TiledMMAINS4_8MMA_AtomIJNS4_10MMA_TraitsINS4_25SM100_MMA_F8F6F4_2x1SM_SSEJSJ_SJ_fSF_SG_NS4_17integral_constantINS4_4UMMA5MajorELSR_0EEESS_NSP_INSQ_7ScaleInELST_0EEESU_EEEEEENS4_6LayoutINS5_IJSC_SC_SC_EEENS5_IJNSA_ILi0EEESZ_SZ_EEEEENS5_IJNS4_10UnderscoreES12_S12_EEEEENS4_18SM100_TMA_2SM_LOADENS4_14ComposedLayoutINS4_7SwizzleILi1ELi4ELi3EEENS4_18smem_ptr_flag_bitsILi8EEENSX_INS5_IJNSA_ILi8EEESH_EEENS5_IJSH_SC_EEEEEEEvNS4_8identityES15_S1F_vS1G_EENS_8epilogue10collective18CollectiveEpilogueINS1I_23Sm100TmaWarpSpecializedILi4ELi2ELi32ELb0ELb0EEEJNS5_IJNSA_ILi64EEESG_SH_EEENS5_IJNSX_IS1N_SC_EENSX_INS5_IJSH_SB_EEENS5_IJSC_SF_EEEEEEEESJ_SK_SJ_SK_NS1I_6fusion15FusionCallbacksIS1M_NS1U_17LinearCombinationISJ_fSJ_fLNS_15FloatRoundStyleE2EEES1O_S1T_JEEENS4_5SM1004TMEM4LOAD26SM100_TMEM_LOAD_32dp32b32xENS4_13SM90_TMA_LOADES1F_NS4_39AutoVectorizingCopyWithAssumedAlignmentILi128EEENS4_14SM90_TMA_STOREES1F_S26_S26_EEEvvEEEEvNT_6ParamsE:
        .type           _ZN7cutlass13device_kernelINS_4gemm6kernel13GemmUniversalIN4cute5tupleIJiiiiEEENS1_10collective13CollectiveMmaINS1_35MainloopSm100TmaUmmaWarpSpecializedILi3ELi2ELi4ENS5_IJNS4_1CILi2EEENSA_ILi1EEESC_EEEEENS5_IJNSA_ILi128EEENSA_ILi256EEENSA_ILi32EEEEEENS_12float_e5m2_tENS5_IJlSC_lEEESJ_SK_NS4_8TiledMMAINS4_8MMA_AtomIJNS4_10MMA_TraitsINS4_25SM100_MMA_F8F6F4_2x1SM_SSEJSJ_SJ_fSF_SG_NS4_17integral_constantINS4_4UMMA5MajorELSR_0EEESS_NSP_INSQ_7ScaleInELST_0EEESU_EEEEEENS4_6LayoutINS5_IJSC_SC_SC_EEENS5_IJNSA_ILi0EEESZ_SZ_EEEEENS5_IJNS4_10UnderscoreES12_S12_EEEEENS4_18SM100_TMA_2SM_LOADENS4_14ComposedLayoutINS4_7SwizzleILi1ELi4ELi3EEENS4_18smem_ptr_flag_bitsILi8EEENSX_INS5_IJNSA_ILi8EEESH_EEENS5_IJSH_SC_EEEEEEEvNS4_8identityES15_S1F_vS1G_EENS_8epilogue10collective18CollectiveEpilogueINS1I_23Sm100TmaWarpSpecializedILi4ELi2ELi32ELb0ELb0EEEJNS5_IJNSA_ILi64EEESG_SH_EEENS5_IJNSX_IS1N_SC_EENSX_INS5_IJSH_SB_EEENS5_IJSC_SF_EEEEEEEESJ_SK_SJ_SK_NS1I_6fusion15FusionCallbacksIS1M_NS1U_17LinearCombinationISJ_fSJ_fLNS_15FloatRoundStyleE2EEES1O_S1T_JEEENS4_5SM1004TMEM4LOAD26SM100_TMEM_LOAD_32dp32b32xENS4_13SM90_TMA_LOADES1F_NS4_39AutoVectorizingCopyWithAssumedAlignmentILi128EEENS4_14SM90_TMA_STOREES1F_S26_S26_EEEvvEEEEvNT_6ParamsE,@function
        .size           _ZN7cutlass13device_kernelINS_4gemm6kernel13GemmUniversalIN4cute5tupleIJiiiiEEENS1_10collective13CollectiveMmaINS1_35MainloopSm100TmaUmmaWarpSpecializedILi3ELi2ELi4ENS5_IJNS4_1CILi2EEENSA_ILi1EEESC_EEEEENS5_IJNSA_ILi128EEENSA_ILi256EEENSA_ILi32EEEEEENS_12float_e5m2_tENS5_IJlSC_lEEESJ_SK_NS4_8TiledMMAINS4_8MMA_AtomIJNS4_10MMA_TraitsINS4_25SM100_MMA_F8F6F4_2x1SM_SSEJSJ_SJ_fSF_SG_NS4_17integral_constantINS4_4UMMA5MajorELSR_0EEESS_NSP_INSQ_7ScaleInELST_0EEESU_EEEEEENS4_6LayoutINS5_IJSC_SC_SC_EEENS5_IJNSA_ILi0EEESZ_SZ_EEEEENS5_IJNS4_10UnderscoreES12_S12_EEEEENS4_18SM100_TMA_2SM_LOADENS4_14ComposedLayoutINS4_7SwizzleILi1ELi4ELi3EEENS4_18smem_ptr_flag_bitsILi8EEENSX_INS5_IJNSA_ILi8EEESH_EEENS5_IJSH_SC_EEEEEEEvNS4_8identityES15_S1F_vS1G_EENS_8epilogue10collective18CollectiveEpilogueINS1I_23Sm100TmaWarpSpecializedILi4ELi2ELi32ELb0ELb0EEEJNS5_IJNSA_ILi64EEESG_SH_EEENS5_IJNSX_IS1N_SC_EENSX_INS5_IJSH_SB_EEENS5_IJSC_SF_EEEEEEEESJ_SK_SJ_SK_NS1I_6fusion15FusionCallbacksIS1M_NS1U_17LinearCombinationISJ_fSJ_fLNS_15FloatRoundStyleE2EEES1O_S1T_JEEENS4_5SM1004TMEM4LOAD26SM100_TMEM_LOAD_32dp32b32xENS4_13SM90_TMA_LOADES1F_NS4_39AutoVectorizingCopyWithAssumedAlignmentILi128EEENS4_14SM90_TMA_STOREES1F_S26_S26_EEEvvEEEEvNT_6ParamsE,(.L_x_188 - _ZN7cutlass13device_kernelINS_4gemm6kernel13GemmUniversalIN4cute5tupleIJiiiiEEENS1_10collective13CollectiveMmaINS1_35MainloopSm100TmaUmmaWarpSpecializedILi3ELi2ELi4ENS5_IJNS4_1CILi2EEENSA_ILi1EEESC_EEEEENS5_IJNSA_ILi128EEENSA_ILi256EEENSA_ILi32EEEEEENS_12float_e5m2_tENS5_IJlSC_lEEESJ_SK_NS4_8TiledMMAINS4_8MMA_AtomIJNS4_10MMA_TraitsINS4_25SM100_MMA_F8F6F4_2x1SM_SSEJSJ_SJ_fSF_SG_NS4_17integral_constantINS4_4UMMA5MajorELSR_0EEESS_NSP_INSQ_7ScaleInELST_0EEESU_EEEEEENS4_6LayoutINS5_IJSC_SC_SC_EEENS5_IJNSA_ILi0EEESZ_SZ_EEEEENS5_IJNS4_10UnderscoreES12_S12_EEEEENS4_18SM100_TMA_2SM_LOADENS4_14ComposedLayoutINS4_7SwizzleILi1ELi4ELi3EEENS4_18smem_ptr_flag_bitsILi8EEENSX_INS5_IJNSA_ILi8EEESH_EEENS5_IJSH_SC_EEEEEEEvNS4_8identityES15_S1F_vS1G_EENS_8epilogue10collective18CollectiveEpilogueINS1I_23Sm100TmaWarpSpecializedILi4ELi2ELi32ELb0ELb0EEEJNS5_IJNSA_ILi64EEESG_SH_EEENS5_IJNSX_IS1N_SC_EENSX_INS5_IJSH_SB_EEENS5_IJSC_SF_EEEEEEEESJ_SK_SJ_SK_NS1I_6fusion15FusionCallbacksIS1M_NS1U_17LinearCombinationISJ_fSJ_fLNS_15FloatRoundStyleE2EEES1O_S1T_JEEENS4_5SM1004TMEM4LOAD26SM100_TMEM_LOAD_32dp32b32xENS4_13SM90_TMA_LOADES1F_NS4_39AutoVectorizingCopyWithAssumedAlignmentILi128EEENS4_14SM90_TMA_STOREES1F_S26_S26_EEEvvEEEEvNT_6ParamsE)
        .other          _ZN7cutlass13device_kernelINS_4gemm6kernel13GemmUniversalIN4cute5tupleIJiiiiEEENS1_10collective13CollectiveMmaINS1_35MainloopSm100TmaUmmaWarpSpecializedILi3ELi2ELi4ENS5_IJNS4_1CILi2EEENSA_ILi1EEESC_EEEEENS5_IJNSA_ILi128EEENSA_ILi256EEENSA_ILi32EEEEEENS_12float_e5m2_tENS5_IJlSC_lEEESJ_SK_NS4_8TiledMMAINS4_8MMA_AtomIJNS4_10MMA_TraitsINS4_25SM100_MMA_F8F6F4_2x1SM_SSEJSJ_SJ_fSF_SG_NS4_17integral_constantINS4_4UMMA5MajorELSR_0EEESS_NSP_INSQ_7ScaleInELST_0EEESU_EEEEEENS4_6LayoutINS5_IJSC_SC_SC_EEENS5_IJNSA_ILi0EEESZ_SZ_EEEEENS5_IJNS4_10UnderscoreES12_S12_EEEEENS4_18SM100_TMA_2SM_LOADENS4_14ComposedLayoutINS4_7SwizzleILi1ELi4ELi3EEENS4_18smem_ptr_flag_bitsILi8EEENSX_INS5_IJNSA_ILi8EEESH_EEENS5_IJSH_SC_EEEEEEEvNS4_8identityES15_S1F_vS1G_EENS_8epilogue10collective18CollectiveEpilogueINS1I_23Sm100TmaWarpSpecializedILi4ELi2ELi32ELb0ELb0EEEJNS5_IJNSA_ILi64EEESG_SH_EEENS5_IJNSX_IS1N_SC_EENSX_INS5_IJSH_SB_EEENS5_IJSC_SF_EEEEEEEESJ_SK_SJ_SK_NS1I_6fusion15FusionCallbacksIS1M_NS1U_17LinearCombinationISJ_fSJ_fLNS_15FloatRoundStyleE2EEES1O_S1T_JEEENS4_5SM1004TMEM4LOAD26SM100_TMEM_LOAD_32dp32b32xENS4_13SM90_TMA_LOADES1F_NS4_39AutoVectorizingCopyWithAssumedAlignmentILi128EEENS4_14SM90_TMA_STOREES1F_S26_S26_EEEvvEEEEvNT_6ParamsE,@"STO_CUDA_ENTRY STV_DEFAULT"
_ZN7cutlass13device_kernelINS_4gemm6kernel13GemmUniversalIN4cute5tupleIJiiiiEEENS1_10collective13CollectiveMmaINS1_35MainloopSm100TmaUmmaWarpSpecializedILi3ELi2ELi4ENS5_IJNS4_1CILi2EEENSA_ILi1EEESC_EEEEENS5_IJNSA_ILi128EEENSA_ILi256EEENSA_ILi32EEEEEENS_12float_e5m2_tENS5_IJlSC_lEEESJ_SK_NS4_8TiledMMAINS4_8MMA_AtomIJNS4_10MMA_TraitsINS4_25SM100_MMA_F8F6F4_2x1SM_SSEJSJ_SJ_fSF_SG_NS4_17integral_constantINS4_4UMMA5MajorELSR_0EEESS_NSP_INSQ_7ScaleInELST_0EEESU_EEEEEENS4_6LayoutINS5_IJSC_SC_SC_EEENS5_IJNSA_ILi0EEESZ_SZ_EEEEENS5_IJNS4_10UnderscoreES12_S12_EEEEENS4_18SM100_TMA_2SM_LOADENS4_14ComposedLayoutINS4_7SwizzleILi1ELi4ELi3EEENS4_18smem_ptr_flag_bitsILi8EEENSX_INS5_IJNSA_ILi8EEESH_EEENS5_IJSH_SC_EEEEEEEvNS4_8identityES15_S1F_vS1G_EENS_8epilogue10collective18CollectiveEpilogueINS1I_23Sm100TmaWarpSpecializedILi4ELi2ELi32ELb0ELb0EEEJNS5_IJNSA_ILi64EEESG_SH_EEENS5_IJNSX_IS1N_SC_EENSX_INS5_IJSH_SB_EEENS5_IJSC_SF_EEEEEEEESJ_SK_SJ_SK_NS1I_6fusion15FusionCallbacksIS1M_NS1U_17LinearCombinationISJ_fSJ_fLNS_15FloatRoundStyleE2EEES1O_S1T_JEEENS4_5SM1004TMEM4LOAD26SM100_TMEM_LOAD_32dp32b32xENS4_13SM90_TMA_LOADES1F_NS4_39AutoVectorizingCopyWithAssumedAlignmentILi128EEENS4_14SM90_TMA_STOREES1F_S26_S26_EEEvvEEEEvNT_6ParamsE:
[----:B------:R-:W1:Y:S01]  /*0000*/  LDC R1, c[0x0][0x37c] ;  /* 0x0000df00ff017b82 */ /* 0x000e620000000800 */
[----:B------:R-:W2:Y:S01]  /*0010*/  S2R R109, SR_TID.X ;  /* 0x00000000006d7919 */ /* 0x000ea20000002100 */
[----:B------:R-:W3:Y:S06]  /*0020*/  LDCU.64 UR6, c[0x0][0x890] ;  /* 0x00011200ff0677ac */ /* 0x000eec0008000a00 */
[----:B------:R-:W4:Y:S01]  /*0030*/  S2UR UR37, SR_CgaCtaId ;  /* 0x00000000002579c3 */ /* 0x000f220000008800 */
[----:B------:R-:W-:Y:S02]  /*0040*/  PRMT R96, RZ, 0x7610, R96 ;  /* 0x00007610ff607816 */ /* 0x000fe40000000060 */
[----:B------:R-:W-:Y:S01]  /*0050*/  ELECT P1, URZ, PT ;  /* 0x0000000000ff782f */ /* 0x000fe20003820000 */
[----:B------:R-:W1:Y:S01]  /*0060*/  LDCU.64 UR46, c[0x0][0x358] ;  /* 0x00006b00ff2e77ac */ /* 0x000e620008000a00 */
[----:B---3--:R-:W-:-:S04]  /*0070*/  UISETP.NE.U32.AND UP0, UPT, UR6, URZ, UPT ;  /* 0x000000ff0600728c */ /* 0x008fc8000bf05070 */
[----:B------:R-:W-:Y:S02]  /*0080*/  UISETP.NE.AND.EX UP0, UPT, UR7, URZ, UPT, UP0 ;  /* 0x000000ff0700728c */ /* 0x000fe4000bf05300 */
[----:B----4-:R-:W-:Y:S02]  /*0090*/  ULOP3.LUT UR5, UR37, 0x1, URZ, 0xc0, !UPT ;  /* 0x0000000125057892 */ /* 0x010fe4000f8ec0ff */
[----:B------:R-:W-:Y:S01]  /*00a0*/  ULOP3.LUT UR4, UR37, 0x1, URZ, 0x3c, !UPT ;  /* 0x0000000125047892 */ /* 0x000fe2000f8e3cff */
[----:B--2---:R-:W-:-:S05]  /*00b0*/  SHF.R.U32.HI R102, RZ, 0x5, R109 ;  /* 0x00000005ff667819 */ /* 0x004fca000001166d */
[----:B------:R-:W2:Y:S02]  /*00c0*/  SHFL.IDX PT, R0, R102, RZ, 0x1f ;  /* 0x00001fff66007589 */ /* 0x000ea400000e0000 */
[----:B--2---:R-:W-:Y:S01]  /*00d0*/  R2UR UR10, R0 ;  /* 0x00000000000a72ca */ /* 0x004fe200000e0000 */
[----:B-1----:R-:W-:-:S14]  /*00e0*/  BRA.U UP0, `(.L_x_0) ;  /* 0x00000001002c7547 */ /* 0x002fdc000b800000 */
[----:B------:R-:W1:Y:S02]  /*00f0*/  LDCU.64 UR8, c[0x0][0x888] ;  /* 0x00011100ff0877ac */ /* 0x000e640008000a00 */
[----:B-1----:R-:W-:-:S04]  /*0100*/  UISETP.NE.U32.AND UP0, UPT, UR8, URZ, UPT ;  /* 0x000000ff0800728c */ /* 0x002fc8000bf05070 */
[----:B------:R-:W-:-:S09]  /*0110*/  UISETP.NE.AND.EX UP0, UPT, UR9, URZ, UPT, UP0 ;  /* 0x000000ff0900728c */ /* 0x000fd2000bf05300 */
[----:B------:R-:W-:Y:S05]  /*0120*/  BRA.U !UP0, `(.L_x_1) ;  /* 0x0000000108107547 */ /* 0x000fea000b800000 */
[----:B------:R-:W1:Y:S02]  /*0130*/  LDC.64 R2, c[0x0][0x888] ;  /* 0x00022200ff027b82 */ /* 0x000e640000000a00 */
[----:B-1----:R1:W5:Y:S01]  /*0140*/  LDG.E R49, desc[UR46][R2.64] ;  /* 0x0000002e02317981 */ /* 0x002362000c1e1900 */
[----:B------:R-:W-:Y:S01]  /*0150*/  HFMA2 R96, -RZ, RZ, 0, 5.9604644775390625e-08 ;  /* 0x00000001ff607431 */ /* 0x000fe200000001ff */
[----:B------:R-:W-:Y:S05]  /*0160*/  BRA `(.L_x_0) ;  /* 0x00000000000c7947 */ /* 0x000fea0003800000 */
.L_x_1:
[----:B------:R-:W1:Y:S01]  /*0170*/  LDCU UR8, c[0x0][0x880] ;  /* 0x00011000ff0877ac */ /* 0x000e620008000800 */
[----:B------:R-:W-:Y:S01]  /*0180*/  HFMA2 R96, -RZ, RZ, 0, 5.9604644775390625e-08 ;  /* 0x00000001ff607431 */ /* 0x000fe200000001ff */
[----:B-1----:R-:W-:-:S07]  /*0190*/  MOV R49, UR8 ;  /* 0x0000000800317c02 */ /* 0x002fce0008000f00 */
.L_x_0:
[----:B------:R-:W2:Y:S02]  /*01a0*/  LDCU.64 UR8, c[0x0][0x8b0] ;  /* 0x00011600ff0877ac */ /* 0x000ea40008000a00 */
[----:B--2---:R-:W-:-:S04]  /*01b0*/  UISETP.NE.U32.AND UP0, UPT, UR8, URZ, UPT ;  /* 0x000000ff0800728c */ /* 0x004fc8000bf05070 */
[----:B------:R-:W-:-:S09]  /*01c0*/  UISETP.NE.AND.EX UP0, UPT, UR9, URZ, UPT, UP0 ;  /* 0x000000ff0900728c */ /* 0x000fd2000bf05300 */
[----:B------:R-:W-:Y:S05]  /*01d0*/  BRA.U UP0, `(.L_x_2) ;  /* 0x0000000100247547 */ /* 0x000fea000b800000 */
[----:B------:R-:W2:Y:S02]  /*01e0*/  LDCU.64 UR8, c[0x0][0x8a8] ;  /* 0x00011500ff0877ac */ /* 0x000ea40008000a00 */
[----:B--2---:R-:W-:-:S04]  /*01f0*/  UISETP.NE.U32.AND UP0, UPT, UR8, URZ, UPT ;  /* 0x000000ff0800728c */ /* 0x004fc8000bf05070 */
[----:B------:R-:W-:-:S09]  /*0200*/  UISETP.NE.AND.EX UP0, UPT, UR9, URZ, UPT, UP0 ;  /* 0x000000ff0900728c */ /* 0x000fd2000bf05300 */
[----:B------:R-:W-:Y:S05]  /*0210*/  BRA.U !UP0, `(.L_x_3) ;  /* 0x00000001080c7547 */ /* 0x000fea000b800000 */
[----:B-1----:R-:W1:Y:S02]  /*0220*/  LDC.64 R2, c[0x0][0x8a8] ;  /* 0x00022a00ff027b82 */ /* 0x002e640000000a00 */
[----:B-1----:R2:W5:Y:S01]  /*0230*/  LDG.E R47, desc[UR46][R2.64] ;  /* 0x0000002e022f7981 */ /* 0x002562000c1e1900 */
[----:B------:R-:W-:Y:S05]  /*0240*/  BRA `(.L_x_2) ;  /* 0x0000000000087947 */ /* 0x000fea0003800000 */
.L_x_3:
[----:B------:R-:W2:Y:S02]  /*0250*/  LDCU UR8, c[0x0][0x8a0] ;  /* 0x00011400ff0877ac */ /* 0x000ea40008000800 */
[----:B--2---:R-:W-:Y:S02]  /*0260*/  MOV R47, UR8 ;  /* 0x00000008002f7c02 */ /* 0x004fe40008000f00 */
.L_x_2:
[----:B------:R-:W-:Y:S01]  /*0270*/  IMAD.U32 R0, RZ, RZ, UR10 ;  /* 0x0000000aff007e24 */ /* 0x000fe2000f8e00ff */
[----:B------:R-:W-:Y:S04]  /*0280*/  BSSY.RECONVERGENT B0, `(.L_x_4) ;  /* 0x000000c000007945 */ /* 0x000fe80003800200 */
[C---:B------:R-:W-:Y:S02]  /*0290*/  ISETP.NE.OR P2, PT, R0.reuse, 0x1, !P1 ;  /* 0x000000010000780c */ /* 0x040fe40004f45670 */
[----:B------:R-:W-:-:S11]  /*02a0*/  ISETP.NE.OR P0, PT, R0, 0x3, !P1 ;  /* 0x000000030000780c */ /* 0x000fd60004f05670 */
[----:B------:R-:W-:Y:S05]  /*02b0*/  @P2 BRA `(.L_x_5) ;  /* 0x0000000000202947 */ /* 0x000fea0003800000 */
[----:B------:R-:W3:Y:S02]  /*02c0*/  LDCU.64 UR8, c[0x0][0x348] ;  /* 0x00006900ff0877ac */ /* 0x000ee40008000a00 */
[----:B---3--:R-:W-:Y:S02]  /*02d0*/  UIADD3 UR12, UP1, UPT, UR8, 0x80, URZ ;  /* 0x00000080080c7890 */ /* 0x008fe4000ff3e0ff */
[----:B------:R-:W-:Y:S02]  /*02e0*/  UIADD3 UR8, UP0, UPT, UR8, 0x180, URZ ;  /* 0x0000018008087890 */ /* 0x000fe4000ff1e0ff */
[----:B------:R-:W-:Y:S02]  /*02f0*/  UIADD3.X UR13, UPT, UPT, URZ, UR9, URZ, UP1, !UPT ;  /* 0x00000009ff0d7290 */ /* 0x000fe40008ffe4ff */
[----:B------:R-:W-:-:S07]  /*0300*/  UIADD3.X UR9, UPT, UPT, URZ, UR9, URZ, UP0, !UPT ;  /* 0x00000009ff097290 */ /* 0x000fce00087fe4ff */
[----:B------:R3:W-:Y:S02]  /*0310*/  UTMACCTL.PF [UR12] ;  /* 0x000000000c0079b9 */ /* 0x0007e40008040000 */
[----:B------:R3:W-:Y:S02]  /*0320*/  UTMACCTL.PF [UR8] ;  /* 0x00000000080079b9 */ /* 0x0007e40008040000 */
[----:B---3--:R-:W-:Y:S01]  /*0330*/  NOP ;  /* 0x0000000000007918 */ /* 0x008fe20000000000 */
.L_x_5:
[----:B------:R-:W-:Y:S05]  /*0340*/  BSYNC.RECONVERGENT B0 ;  /* 0x0000000000007941 */ /* 0x000fea0003800200 */
.L_x_4:
[----:B------:R-:W-:Y:S04]  /*0350*/  BSSY.RECONVERGENT B0, `(.L_x_6) ;  /* 0x000000a000007945 */ /* 0x000fe80003800200 */
        /* <DEDUP_REMOVED lines=9> */
.L_x_7:
[----:B------:R-:W-:Y:S05]  /*03f0*/  BSYNC.RECONVERGENT B0 ;  /* 0x0000000000007941 */ /* 0x000fea0003800200 */
.L_x_6:
[----:B------:R-:W3:Y:S01]  /*0400*/  LDCU.64 UR8, c[0x0][0x888] ;  /* 0x00011100ff0877ac */ /* 0x000ee20008000a00 */
[----:B------:R-:W-:Y:S02]  /*0410*/  UISETP.EQ.U32.AND UP1, UPT, UR6, URZ, UPT ;  /* 0x000000ff0600728c */ /* 0x000fe4000bf22070 */
[----:B------:R-:W-:Y:S02]  /*0420*/  UPLOP3.LUT UP5, UPT, UPT, UPT, UPT, 0x80, 0x8 ;  /* 0x000000000008789c */ /* 0x000fe40003faf070 */
[----:B---3--:R-:W-:-:S04]  /*0430*/  UISETP.NE.U32.AND UP0, UPT, UR8, URZ, UPT ;  /* 0x000000ff0800728c */ /* 0x008fc8000bf05070 */
[----:B------:R-:W-:-:S04]  /*0440*/  UISETP.NE.AND.EX UP0, UPT, UR9, URZ, UPT, UP0 ;  /* 0x000000ff0900728c */ /* 0x000fc8000bf05300 */
[----:B------:R-:W-:-:S04]  /*0450*/  UISETP.EQ.OR.EX UP2, UPT, UR7, URZ, !UP0, UP1 ;  /* 0x000000ff0700728c */ /* 0x000fc8000c742710 */
[----:B------:R-:W-:-:S05]  /*0460*/  UP2UR UR50, UPR, URZ, 0x4 ;  /* 0x00000004ff327883 */ /* 0x000fca0008000000 */
[----:B------:R-:W-:Y:S07]  /*0470*/  BRA.U !UP2, `(.L_x_8) ;  /* 0x000000010a207547 */ /* 0x000fee000b800000 */
[----:B------:R-:W-:Y:S01]  /*0480*/  UISETP.NE.U32.AND UP2, UPT, UR6, URZ, UPT ;  /* 0x000000ff0600728c */ /* 0x000fe2000bf45070 */
[----:B-----5:R-:W-:Y:S01]  /*0490*/  FSETP.NEU.AND P0, PT, R49, RZ, PT ;  /* 0x000000ff3100720b */ /* 0x020fe20003f0d000 */
[----:B------:R-:W-:Y:S02]  /*04a0*/  USEL UR6, URZ, 0xffffffff, UP0 ;  /* 0xffffffffff067887 */ /* 0x000fe40008000000 */
[----:B------:R-:W-:-:S10]  /*04b0*/  UISETP.NE.AND.EX UP2, UPT, UR7, URZ, UPT, UP2 ;  /* 0x000000ff0700728c */ /* 0x000fd4000bf45320 */
[----:B------:R-:W-:Y:S01]  /*04c0*/  VOTEU.ANY UP1, P0 ;  /* 0x0000000000ff7886 */ /* 0x000fe20000020100 */
[----:B------:R-:W-:-:S04]  /*04d0*/  @!UP2 USEL UR6, URZ, 0xffffffff, UP1 ;  /* 0xffffffffff06a887 */ /* 0x000fc80008800000 */
[----:B------:R-:W-:-:S04]  /*04e0*/  ULOP3.LUT UR6, UR6, 0x1, URZ, 0xc0, !UPT ;  /* 0x0000000106067892 */ /* 0x000fc8000f8ec0ff */
[----:B------:R-:W-:-:S11]  /*04f0*/  UISETP.NE.U32.AND UP5, UPT, UR6, 0x1, UPT ;  /* 0x000000010600788c */ /* 0x000fd6000bfa5070 */
.L_x_8:
[----:B------:R-:W3:Y:S01]  /*0500*/  SHFL.IDX PT, R0, R102, RZ, 0x1f ;  /* 0x00001fff66007589 */ /* 0x000ee200000e0000 */
[----:B------:R-:W-:-:S04]  /*0510*/  UISETP.NE.AND UP1, UPT, UR10, 0x2, UPT ;  /* 0x000000020a00788c */ /* 0x000fc8000bf25270 */
[----:B------:R-:W-:Y:S02]  /*0520*/  UISETP.EQ.AND UP2, UPT, UR5, URZ, !UP1 ;  /* 0x000000ff0500728c */ /* 0x000fe4000cf42270 */
[----:B------:R-:W-:-:S04]  /*0530*/  USEL UR6, URZ, 0x1, UP1 ;  /* 0x00000001ff067887 */ /* 0x000fc80008800000 */
[----:B------:R-:W-:Y:S02]  /*0540*/  PLOP3.LUT P5, PT, P1, PT, UP2, 0x80, 0x8 ;  /* 0x000000000008781c */ /* 0x000fe40000faf028 */
[----:B---3--:R-:W-:-:S13]  /*0550*/  ISETP.NE.AND P0, PT, R0, RZ, PT ;  /* 0x000000ff0000720c */ /* 0x008fda0003f05270 */
[----:B------:R-:W-:Y:S05]  /*0560*/  @P0 BRA `(.L_x_9) ;  /* 0x00000000003c0947 */ /* 0x000fea0003800000 */
[----:B------:R-:W-:Y:S01]  /*0570*/  UMOV UR8, 0x400 ;  /* 0x0000040000087882 */ /* 0x000fe20000000000 */
[----:B------:R-:W-:Y:S01]  /*0580*/  UMOV UR7, 0x1 ;  /* 0x0000000100077882 */ /* 0x000fe20000000000 */
[----:B------:R-:W-:Y:S02]  /*0590*/  ULEA UR8, UR37, UR8, 0x18 ;  /* 0x0000000825087291 */ /* 0x000fe4000f8ec0ff */
[----:B------:R-:W-:-:S04]  /*05a0*/  UIADD3 UR12, UPT, UPT, -UR7, 0x100000, URZ ;  /* 0x00100000070c7890 */ /* 0x000fc8000fffe1ff */
[----:B------:R-:W-:Y:S02]  /*05b0*/  USHF.L.U32 UR13, UR12, 0xb, URZ ;  /* 0x0000000b0c0d7899 */ /* 0x000fe400080006ff */
[----:B------:R-:W-:Y:S01]  /*05c0*/  USHF.L.U32 UR12, UR12, 0x1, URZ ;  /* 0x000000010c0c7899 */ /* 0x000fe200080006ff */
[----:B------:R-:W-:Y:S01]  /*05d0*/  ELECT P0, URZ, PT ;  /* 0x0000000000ff782f */ /* 0x000fe20003800000 */
[----:B------:R-:W3:Y:S10]  /*05e0*/  FENCE.VIEW.ASYNC.S ;  /* 0x00000000000073c6 */ /* 0x000ef40000000000 */
[----:B---3--:R3:W4:Y:S01]  /*05f0*/  SYNCS.EXCH.64 URZ, [UR8], UR12 ;  /* 0x0000000c08ff75b2 */ /* 0x0087220008000100 */
[----:B------:R3:W1:Y:S01]  /*0600*/  SYNCS.EXCH.64 URZ, [UR8+0x18], UR12 ;  /* 0x0000180c08ff75b2 */ /* 0x0006620008000100 */
[----:B------:R3:W1:Y:S01]  /*0610*/  SYNCS.EXCH.64 URZ, [UR8+0x8], UR12 ;  /* 0x0000080c08ff75b2 */ /* 0x0006620008000100 */
[----:B------:R3:W1:Y:S01]  /*0620*/  SYNCS.EXCH.64 URZ, [UR8+0x20], UR12 ;  /* 0x0000200c08ff75b2 */ /* 0x0006620008000100 */
[----:B------:R3:W1:Y:S01]  /*0630*/  SYNCS.EXCH.64 URZ, [UR8+0x10], UR12 ;  /* 0x0000100c08ff75b2 */ /* 0x0006620008000100 */
[----:B------:R3:W1:Y:S01]  /*0640*/  SYNCS.EXCH.64 URZ, [UR8+0x28], UR12 ;  /* 0x0000280c08ff75b2 */ /* 0x0006620008000100 */
[----:B------:R-:W-:Y:S01]  /*0650*/  NOP ;  /* 0x0000000000007918 */ /* 0x000fe20000000000 */
.L_x_9:
[----:B------:R-:W2:Y:S01]  /*0660*/  SHFL.IDX PT, R0, R102, RZ, 0x1f ;  /* 0x00001fff66007589 */ /* 0x000ea200000e0000 */
[----:B------:R-:W-:Y:S01]  /*0670*/  NOP ;  /* 0x0000000000007918 */ /* 0x000fe20000000000 */
[----:B--2---:R-:W-:-:S13]  /*0680*/  ISETP.NE.AND P0, PT, R0, 0x1, PT ;  /* 0x000000010000780c */ /* 0x004fda0003f05270 */
[----:B------:R-:W-:Y:S05]  /*0690*/  @P0 BRA `(.L_x_10) ;  /* 0x0000000000540947 */ /* 0x000fea0003800000 */
[----:B------:R-:W-:Y:S01]  /*06a0*/  UMOV UR9, 0x400 ;  /* 0x0000040000097882 */ /* 0x000fe20000000000 */
[----:B---3--:R-:W-:Y:S01]  /*06b0*/  UMOV UR8, 0x20 ;  /* 0x0000002000087882 */ /* 0x008fe20000000000 */
[----:B------:R-:W-:Y:S01]  /*06c0*/  UMOV UR7, 0x80 ;  /* 0x0000008000077882 */ /* 0x000fe20000000000 */
[----:B------:R-:W-:Y:S02]  /*06d0*/  ULEA UR9, UR37, UR9, 0x18 ;  /* 0x0000000925097291 */ /* 0x000fe4000f8ec0ff */
[----:B------:R-:W-:-:S04]  /*06e0*/  UIADD3 UR12, UPT, UPT, -UR8, 0x100000, URZ ;  /* 0x00100000080c7890 */ /* 0x000fc8000fffe1ff */
[----:B------:R-:W-:Y:S02]  /*06f0*/  USHF.L.U32 UR13, UR12, 0xb, URZ ;  /* 0x0000000b0c0d7899 */ /* 0x000fe400080006ff */
[----:B------:R-:W-:Y:S02]  /*0700*/  USHF.L.U32 UR12, UR12, 0x1, URZ ;  /* 0x000000010c0c7899 */ /* 0x000fe400080006ff */
[----:B------:R-:W-:-:S04]  /*0710*/  UIADD3 UR14, UPT, UPT, -UR7, 0x100000, URZ ;  /* 0x00100000070e7890 */ /* 0x000fc8000fffe1ff */
[----:B------:R-:W-:Y:S02]  /*0720*/  USHF.L.U32 UR15, UR14, 0xb, URZ ;  /* 0x0000000b0e0f7899 */ /* 0x000fe400080006ff */
[----:B------:R-:W-:Y:S01]  /*0730*/  USHF.L.U32 UR14, UR14, 0x1, URZ ;  /* 0x000000010e0e7899 */ /* 0x000fe200080006ff */
[----:B------:R-:W-:Y:S01]  /*0740*/  ELECT P0, URZ, PT ;  /* 0x0000000000ff782f */ /* 0x000fe20003800000 */
[----:B------:R-:W2:Y:S02]  /*0750*/  FENCE.VIEW.ASYNC.S ;  /* 0x00000000000073c6 */ /* 0x000ea40000000000 */
[----:B--2---:R2:W3:Y:S08]  /*0760*/  SYNCS.EXCH.64 URZ, [UR9+0x30], UR12 ;  /* 0x0000300c09ff75b2 */ /* 0x0044f00008000100 */
[----:B------:R2:W1:Y:S01]  /*0770*/  SYNCS.EXCH.64 URZ, [UR9+0x50], UR14 ;  /* 0x0000500e09ff75b2 */ /* 0x0004620008000100 */
[----:B------:R2:W1:Y:S01]  /*0780*/  SYNCS.EXCH.64 URZ, [UR9+0x38], UR12 ;  /* 0x0000380c09ff75b2 */ /* 0x0004620008000100 */
[----:B------:R2:W1:Y:S01]  /*0790*/  SYNCS.EXCH.64 URZ, [UR9+0x58], UR14 ;  /* 0x0000580e09ff75b2 */ /* 0x0004620008000100 */
[----:B------:R2:W1:Y:S01]  /*07a0*/  SYNCS.EXCH.64 URZ, [UR9+0x40], UR12 ;  /* 0x0000400c09ff75b2 */ /* 0x0004620008000100 */
[----:B------:R2:W1:Y:S01]  /*07b0*/  SYNCS.EXCH.64 URZ, [UR9+0x60], UR14 ;  /* 0x0000600e09ff75b2 */ /* 0x0004620008000100 */
[----:B------:R2:W1:Y:S01]  /*07c0*/  SYNCS.EXCH.64 URZ, [UR9+0x48], UR12 ;  /* 0x0000480c09ff75b2 */ /* 0x0004620008000100 */
[----:B------:R2:W1:Y:S01]  /*07d0*/  SYNCS.EXCH.64 URZ, [UR9+0x68], UR14 ;  /* 0x0000680e09ff75b2 */ /* 0x0004620008000100 */
[----:B------:R-:W-:Y:S01]  /*07e0*/  NOP ;  /* 0x0000000000007918 */ /* 0x000fe20000000000 */
.L_x_10:
[----:B------:R-:W4:Y:S01]  /*07f0*/  SHFL.IDX PT, R0, R102, RZ, 0x1f ;  /* 0x00001fff66007589 */ /* 0x000f2200000e0000 */
[----:B------:R-:W-:Y:S01]  /*0800*/  NOP ;  /* 0x0000000000007918 */ /* 0x000fe20000000000 */
[----:B----4-:R-:W-:-:S13]  /*0810*/  ISETP.NE.AND P0, PT, R0, 0x3, PT ;  /* 0x000000030000780c */ /* 0x010fda0003f05270 */
[----:B------:R-:W-:Y:S05]  /*0820*/  @P0 BRA `(.L_x_11) ;  /* 0x00000000002c0947 */ /* 0x000fea0003800000 */
[----:B---3--:R-:W-:Y:S01]  /*0830*/  UMOV UR8, 0x400 ;  /* 0x0000040000087882 */ /* 0x008fe20000000000 */
[----:B------:R-:W-:Y:S01]  /*0840*/  UMOV UR7, 0x20 ;  /* 0x0000002000077882 */ /* 0x000fe20000000000 */
[----:B------:R-:W-:Y:S02]  /*0850*/  ULEA UR8, UR37, UR8, 0x18 ;  /* 0x0000000825087291 */ /* 0x000fe4000f8ec0ff */
[----:B--2---:R-:W-:-:S04]  /*0860*/  UIADD3 UR12, UPT, UPT, -UR7, 0x100000, URZ ;  /* 0x00100000070c7890 */ /* 0x004fc8000fffe1ff */
[----:B------:R-:W-:Y:S02]  /*0870*/  USHF.L.U32 UR13, UR12, 0xb, URZ ;  /* 0x0000000b0c0d7899 */ /* 0x000fe400080006ff */
[----:B------:R-:W-:Y:S01]  /*0880*/  USHF.L.U32 UR12, UR12, 0x1, URZ ;  /* 0x000000010c0c7899 */ /* 0x000fe200080006ff */
[----:B------:R-:W-:Y:S01]  /*0890*/  ELECT P0, URZ, PT ;  /* 0x0000000000ff782f */ /* 0x000fe20003800000 */
[----:B------:R-:W2:Y:S10]  /*08a0*/  FENCE.VIEW.ASYNC.S ;  /* 0x00000000000073c6 */ /* 0x000eb40000000000 */
[----:B--2---:R4:W2:Y:S01]  /*08b0*/  SYNCS.EXCH.64 URZ, [UR8+0x70], UR12 ;  /* 0x0000700c08ff75b2 */ /* 0x0048a20008000100 */
[----:B------:R4:W3:Y:S02]  /*08c0*/  SYNCS.EXCH.64 URZ, [UR8+0x78], UR12 ;  /* 0x0000780c08ff75b2 */ /* 0x0008e40008000100 */
[----:B----4-:R-:W-:Y:S01]  /*08d0*/  NOP ;  /* 0x0000000000007918 */ /* 0x010fe20000000000 */
.L_x_11:
[----:B------:R-:W4:Y:S01]  /*08e0*/  SHFL.IDX PT, R0, R102, RZ, 0x1f ;  /* 0x00001fff66007589 */ /* 0x000f2200000e0000 */
[----:B------:R-:W-:Y:S01]  /*08f0*/  NOP ;  /* 0x0000000000007918 */ /* 0x000fe20000000000 */
[----:B----4-:R-:W-:-:S13]  /*0900*/  ISETP.NE.AND P0, PT, R0, 0x4, PT ;  /* 0x000000040000780c */ /* 0x010fda0003f05270 */
[----:B------:R-:W-:Y:S05]  /*0910*/  @P0 BRA `(.L_x_12) ;  /* 0x0000000000480947 */ /* 0x000fea0003800000 */
[----:B--2---:R-:W-:Y:S01]  /*0920*/  UMOV UR9, 0x1e0 ;  /* 0x000001e000097882 */ /* 0x004fe20000000000 */
[----:B---3--:R-:W-:Y:S01]  /*0930*/  UMOV UR8, 0x400 ;  /* 0x0000040000087882 */ /* 0x008fe20000000000 */
[----:B------:R-:W-:Y:S01]  /*0940*/  USEL UR9, UR9, 0x1a0, UP5 ;  /* 0x000001a009097887 */ /* 0x000fe2000a800000 */
        /* <DEDUP_REMOVED lines=10> */
[----:B--2---:R4:W2:Y:S08]  /*09f0*/  SYNCS.EXCH.64 URZ, [UR8+0x80], UR12 ;  /* 0x0000800c08ff75b2 */ /* 0x0048b00008000100 */
[----:B------:R4:W3:Y:S01]  /*0a00*/  SYNCS.EXCH.64 URZ, [UR8+0x90], UR14 ;  /* 0x0000900e08ff75b2 */ /* 0x0008e20008000100 */
[----:B------:R4:W1:Y:S01]  /*0a10*/  SYNCS.EXCH.64 URZ, [UR8+0x88], UR12 ;  /* 0x0000880c08ff75b2 */ /* 0x0008620008000100 */
[----:B------:R4:W1:Y:S02]  /*0a20*/  SYNCS.EXCH.64 URZ, [UR8+0x98], UR14 ;  /* 0x0000980e08ff75b2 */ /* 0x0008640008000100 */
[----:B----4-:R-:W-:Y:S01]  /*0a30*/  NOP ;  /* 0x0000000000007918 */ /* 0x010fe20000000000 */
.L_x_12:
[----:B------:R-:W4:Y:S01]  /*0a40*/  SHFL.IDX PT, R0, R102, RZ, 0x1f ;  /* 0x00001fff66007589 */ /* 0x000f2200000e0000 */
[----:B------:R-:W-:Y:S01]  /*0a50*/  NOP ;  /* 0x0000000000007918 */ /* 0x000fe20000000000 */
[----:B----4-:R-:W-:-:S13]  /*0a60*/  ISETP.NE.AND P0, PT, R0, 0x5, PT ;  /* 0x000000050000780c */ /* 0x010fda0003f05270 */
[----:B------:R-:W-:Y:S05]  /*0a70*/  @P0 BRA `(.L_x_13) ;  /* 0x0000000000540947 */ /* 0x000fea0003800000 */
[----:B--2---:R-:W-:Y:S01]  /*0a80*/  UMOV UR9, 0x400 ;  /* 0x0000040000097882 */ /* 0x004fe20000000000 */
        /* <DEDUP_REMOVED lines=14> */
[----:B------:R4:W1:Y:S01]  /*0b70*/  SYNCS.EXCH.64 URZ, [UR9+0xc8], UR14 ;  /* 0x0000c80e09ff75b2 */ /* 0x0008620008000100 */
[----:B------:R4:W1:Y:S01]  /*0b80*/  SYNCS.EXCH.64 URZ, [UR9+0xb0], UR12 ;  /* 0x0000b00c09ff75b2 */ /* 0x0008620008000100 */
[----:B------:R4:W1:Y:S01]  /*0b90*/  SYNCS.EXCH.64 URZ, [UR9+0xd0], UR14 ;  /* 0x0000d00e09ff75b2 */ /* 0x0008620008000100 */
[----:B------:R4:W1:Y:S01]  /*0ba0*/  SYNCS.EXCH.64 URZ, [UR9+0xb8], UR12 ;  /* 0x0000b80c09ff75b2 */ /* 0x0008620008000100 */
[----:B------:R4:W1:Y:S02]  /*0bb0*/  SYNCS.EXCH.64 URZ, [UR9+0xd8], UR14 ;  /* 0x0000d80e09ff75b2 */ /* 0x0008640008000100 */
[----:B----4-:R-:W-:Y:S01]  /*0bc0*/  NOP ;  /* 0x0000000000007918 */ /* 0x010fe20000000000 */
.L_x_13:
[----:B------:R-:W4:Y:S01]  /*0bd0*/  SHFL.IDX PT, R0, R102, RZ, 0x1f ;  /* 0x00001fff66007589 */ /* 0x000f2200000e0000 */
[----:B------:R-:W-:Y:S01]  /*0be0*/  ISETP.NE.OR P1, PT, RZ, UR10, !P1 ;  /* 0x0000000aff007c0c */ /* 0x000fe2000cf25670 */
        /* <DEDUP_REMOVED lines=12> */
[----:B------:R4:W3:Y:S01]  /*0cb0*/  SYNCS.EXCH.64 URZ, [UR8+0xf0], UR12 ;  /* 0x0000f00c08ff75b2 */ /* 0x0008e20008000100 */
[----:B------:R4:W1:Y:S01]  /*0cc0*/  SYNCS.EXCH.64 URZ, [UR8+0xe8], UR12 ;  /* 0x0000e80c08ff75b2 */ /* 0x0008620008000100 */
[----:B------:R4:W1:Y:S02]  /*0cd0*/  SYNCS.EXCH.64 URZ, [UR8+0xf8], UR12 ;  /* 0x0000f80c08ff75b2 */ /* 0x0008640008000100 */
[----:B----4-:R-:W-:Y:S01]  /*0ce0*/  NOP ;  /* 0x0000000000007918 */ /* 0x010fe20000000000 */
.L_x_14:
[----:B------:R-:W-:Y:S01]  /*0cf0*/  VOTEU.ALL UP1, P1 ;  /* 0x0000000000ff7886 */ /* 0x000fe20000820000 */
[----:B---3--:R-:W3:Y:S01]  /*0d00*/  LDCU UR8, c[0x0][0x36c] ;  /* 0x00006d80ff0877ac */ /* 0x008ee20008000800 */
[----:B------:R-:W-:Y:S01]  /*0d10*/  NOP ;  /* 0x0000000000007918 */ /* 0x000fe20000000000 */
[----:B------:R-:W-:Y:S01]  /*0d20*/  LOP3.LUT R10, R109, 0x1f, RZ, 0xc0, !PT ;  /* 0x0000001f6d0a7812 */ /* 0x000fe200078ec0ff */
[----:B--2---:R-:W-:Y:S01]  /*0d30*/  UMOV UR12, 0x20 ;  /* 0x00000020000c7882 */ /* 0x004fe20000000000 */
[----:B------:R-:W-:Y:S01]  /*0d40*/  @!UP1 UMOV UR7, 0x400 ;  /* 0x0000040000079882 */ /* 0x000fe20000000000 */
[----:B------:R-:W-:-:S04]  /*0d50*/  @!UP1 UIADD3 UR12, UPT, UPT, -UR12, 0x100000, URZ ;  /* 0x001000000c0c9890 */ /* 0x000fc8000fffe1ff */
[----:B------:R-:W-:Y:S02]  /*0d60*/  @!UP1 USHF.L.U32 UR13, UR12, 0xb, URZ ;  /* 0x0000000b0c0d9899 */ /* 0x000fe400080006ff */
[----:B------:R-:W-:Y:S02]  /*0d70*/  @!UP1 USHF.L.U32 UR12, UR12, 0x1, URZ ;  /* 0x000000010c0c9899 */ /* 0x000fe400080006ff */
[----:B------:R-:W-:Y:S01]  /*0d80*/  @!UP1 ULEA UR7, UR37, UR7, 0x18 ;  /* 0x0000000725079291 */ /* 0x000fe2000f8ec0ff */
[----:B------:R-:W-:Y:S01]  /*0d90*/  VOTEU.ALL UP1, P1 ;  /* 0x0000000000ff7886 */ /* 0x000fe20000820000 */
[----:B------:R-:W-:Y:S01]  /*0da0*/  UISETP.NE.AND UP4, UPT, UR10, URZ, UPT ;  /* 0x000000ff0a00728c */ /* 0x000fe2000bf85270 */
[----:B------:R-:W2:Y:S09]  /*0db0*/  FENCE.VIEW.ASYNC.S ;  /* 0x00000000000073c6 */ /* 0x000eb20000000000 */
[----:B--2---:R2:W4:Y:S01]  /*0dc0*/  @!UP1 SYNCS.EXCH.64 URZ, [UR7+0x100], UR12 ;  /* 0x0001000c07ff95b2 */ /* 0x0045220008000100 */
[----:B---3--:R-:W-:-:S09]  /*0dd0*/  UISETP.EQ.U32.AND UP1, UPT, UR8, 0x1, UPT ;  /* 0x000000010800788c */ /* 0x008fd2000bf22070 */
[----:B------:R-:W-:Y:S05]  /*0de0*/  BRA.U !UP1, `(.L_x_15) ;  /* 0x0000000109087547 */ /* 0x000fea000b800000 */
[----:B-1--4-:R-:W-:Y:S01]  /*0df0*/  UCGABAR_ARV ;  /* 0x00000000000079c7 */ /* 0x012fe20008000000 */
[----:B------:R-:W-:Y:S05]  /*0e00*/  BRA `(.L_x_16) ;  /* 0x0000000000047947 */ /* 0x000fea0003800000 */
.L_x_15:
[----:B-1--4-:R-:W-:Y:S01]  /*0e10*/  NOP ;  /* 0x0000000000007918 */ /* 0x012fe20000000000 */
.L_x_16:
[----:B------:R-:W1:Y:S01]  /*0e20*/  S2R R15, SR_CTAID.Y ;  /* 0x00000000000f7919 */ /* 0x000e620000002600 */
[----:B------:R-:W-:-:S05]  /*0e30*/  CS2R.32 R95, SR_CgaSize ;  /* 0x00000000005f7805 */ /* 0x000fca0000008a00 */
[----:B------:R-:W-:-:S05]  /*0e40*/  IMAD R95, R95, -0xa0, RZ ;  /* 0xffffff605f5f7824 */ /* 0x000fca00078e02ff */
[----:B--2---:R-:W-:-:S14]  /*0e50*/  R2UR UR7, R95 ;  /* 0x000000005f0772ca */ /* 0x004fdc00000e0000 */
[----:B------:R-:W2:Y:S01]  /*0e60*/  LDCU UR7, c[0x0][UR7+0x2b4] ;  /* 0x00005680070777ac */ /* 0x000ea20008000800 */
[----:B------:R-:W-:-:S05]  /*0e70*/  CS2R.32 R0, SR_CgaSize ;  /* 0x0000000000007805 */ /* 0x000fca0000008a00 */
[----:B------:R-:W-:-:S06]  /*0e80*/  IMAD R0, R0, -0xa0, RZ ;  /* 0xffffff6000007824 */ /* 0x000fcc00078e02ff */
[----:B------:R-:W3:Y:S01]  /*0e90*/  LDC R0, c[0x0][R0+0x2a4] ;  /* 0x0000a90000007b82 */ /* 0x000ee20000000800 */
[----:B------:R-:W-:Y:S01]  /*0ea0*/  PRMT R8, RZ, 0x7610, R8 ;  /* 0x00007610ff087816 */ /* 0x000fe20000000008 */
[----:B------:R-:W4:Y:S01]  /*0eb0*/  S2R R9, SR_CTAID.X ;  /* 0x0000000000097919 */ /* 0x000f220000002500 */
[----:B------:R-:W-:-:S05]  /*0ec0*/  CS2R.32 R95, SR_CgaSize ;  /* 0x00000000005f7805 */ /* 0x000fca0000008a00 */
[----:B------:R-:W-:-:S05]  /*0ed0*/  IMAD R95, R95, -0xa0, RZ ;  /* 0xffffff605f5f7824 */ /* 0x000fca00078e02ff */
[----:B------:R-:W-:-:S14]  /*0ee0*/  R2UR UR8, R95 ;  /* 0x000000005f0872ca */ /* 0x000fdc00000e0000 */
[----:B------:R-:W3:Y:S01]  /*0ef0*/  LDCU UR8, c[0x0][UR8+0x2b0] ;  /* 0x00005600080877ac */ /* 0x000ee20008000800 */
[----:B------:R-:W-:Y:S01]  /*0f00*/  UISETP.NE.AND UP2, UPT, UR10, 0x2, UPT ;  /* 0x000000020a00788c */ /* 0x000fe2000bf45270 */
[----:B------:R-:W2:Y:S01]  /*0f10*/  LDC R11, c[0x0][0xb24] ;  /* 0x0002c900ff0b7b82 */ /* 0x000ea20000000800 */
[----:B------:R-:W-:-:S05]  /*0f20*/  CS2R.32 R2, SR_CgaSize ;  /* 0x0000000000027805 */ /* 0x000fca0000008a00 */
[----:B------:R-:W-:-:S06]  /*0f30*/  IMAD R2, R2, -0xa0, RZ ;  /* 0xffffff6002027824 */ /* 0x000fcc00078e02ff */
[----:B------:R-:W3:Y:S08]  /*0f40*/  LDC R2, c[0x0][R2+0x2a0] ;  /* 0x0000a80002027b82 */ /* 0x000ef00000000800 */
[----:B------:R-:W3:Y:S01]  /*0f50*/  LDC R40, c[0x0][0xb24] ;  /* 0x0002c900ff287b82 */ /* 0x000ee20000000800 */
[----:B-1----:R-:W-:-:S07]  /*0f60*/  I2FP.F32.U32 R94, R15 ;  /* 0x0000000f005e7245 */ /* 0x002fce0000201000 */
[----:B------:R-:W1:Y:S01]  /*0f70*/  S2UR UR36, SR_CTAID.Z ;  /* 0x00000000002479c3 */ /* 0x000e620000002700 */
[----:B--2---:R-:W-:Y:S01]  /*0f80*/  ISETP.GE.AND P0, PT, R11, 0x1, PT ;  /* 0x000000010b00780c */ /* 0x004fe20003f06270 */
[----:B----4-:R-:W-:Y:S01]  /*0f90*/  IMAD.MOV.U32 R14, RZ, RZ, R9 ;  /* 0x000000ffff0e7224 */ /* 0x010fe200078e0009 */
[----:B------:R-:W-:Y:S01]  /*0fa0*/  I2FP.F32.U32 R95, R9 ;  /* 0x00000009005f7245 */ /* 0x000fe20000201000 */
[----:B------:R-:W-:Y:S01]  /*0fb0*/  FMUL R94, R94, UR7 ;  /* 0x000000075e5e7c20 */ /* 0x000fe20008400000 */
[----:B------:R-:W2:Y:S03]  /*0fc0*/  LDCU UR7, c[0x0][0xb30] ;  /* 0x00016600ff0777ac */ /* 0x000ea60008000800 */
[----:B---3--:R-:W-:Y:S02]  /*0fd0*/  FMUL R95, R95, UR8 ;  /* 0x000000085f5f7c20 */ /* 0x008fe40008400000 */
[----:B------:R-:W3:Y:S08]  /*0fe0*/  F2I.U32.TRUNC.NTZ R94, R94 ;  /* 0x0000005e005e7305 */ /* 0x000ef0000020f000 */
[----:B------:R-:W4:Y:S01]  /*0ff0*/  F2I.U32.TRUNC.NTZ R95, R95 ;  /* 0x0000005f005f7305 */ /* 0x000f22000020f000 */
[----:B--2---:R-:W-:Y:S01]  /*1000*/  UISETP.NE.AND UP3, UPT, UR7, 0x1, UPT ;  /* 0x000000010700788c */ /* 0x004fe2000bf65270 */
[----:B---3--:R-:W-:-:S05]  /*1010*/  IADD3 R94, PT, PT, -R94, RZ, RZ ;  /* 0x000000ff5e5e7210 */ /* 0x008fca0007ffe1ff */
[----:B------:R-:W-:Y:S01]  /*1020*/  IMAD R94, R0, R94, R15 ;  /* 0x0000005e005e7224 */ /* 0x000fe200078e020f */
[----:B------:R-:W-:Y:S01]  /*1030*/  PRMT R0, RZ, 0x7610, R0 ;  /* 0x00007610ff007816 */ /* 0x000fe20000000000 */
[----:B----4-:R-:W-:-:S04]  /*1040*/  IMAD.MOV R95, RZ, RZ, -R95 ;  /* 0x000000ffff5f7224 */ /* 0x010fc800078e0a5f */
[----:B------:R-:W-:Y:S01]  /*1050*/  IMAD R95, R2, R95, R9 ;  /* 0x0000005f025f7224 */ /* 0x000fe200078e0209 */
[----:B-1----:R-:W-:Y:S06]  /*1060*/  BRA.U UP4, `(.L_x_17) ;  /* 0x0000000104247547 */ /* 0x002fec000b800000 */
[----:B------:R-:W-:Y:S01]  /*1070*/  ISETP.NE.AND P1, PT, R94, RZ, PT ;  /* 0x000000ff5e00720c */ /* 0x000fe20003f25270 */
[----:B------:R-:W-:Y:S01]  /*1080*/  IMAD.MOV.U32 R0, RZ, RZ, 0x3 ;  /* 0x00000003ff007424 */ /* 0x000fe200078e00ff */
[C---:B------:R-:W-:Y:S02]  /*1090*/  LOP3.LUT R2, R95.reuse, 0xfffffffe, RZ, 0xc0, !PT ;  /* 0xfffffffe5f027812 */ /* 0x040fe400078ec0ff */
[----:B------:R-:W-:Y:S02]  /*10a0*/  ISETP.LT.U32.OR P1, PT, R95, 0x2, !P1 ;  /* 0x000000025f00780c */ /* 0x000fe40004f21470 */
[----:B------:R-:W-:Y:S02]  /*10b0*/  SHF.L.U32 R0, R0, R2, RZ ;  /* 0x0000000200007219 */ /* 0x000fe400000006ff */
[----:B------:R-:W-:Y:S02]  /*10c0*/  SEL R4, RZ, 0x1, !P1 ;  /* 0x00000001ff047807 */ /* 0x000fe40004800000 */
[----:B------:R-:W-:-:S05]  /*10d0*/  SEL R3, RZ, 0x2, !P1 ;  /* 0x00000002ff037807 */ /* 0x000fca0004800000 */
[----:B------:R-:W-:-:S05]  /*10e0*/  IMAD.IADD R3, R4, 0x1, R3 ;  /* 0x0000000104037824 */ /* 0x000fca00078e0203 */
[----:B------:R-:W-:Y:S02]  /*10f0*/  PRMT R8, R3, 0x7610, R8 ;  /* 0x0000761003087816 */ /* 0x000fe40000000008 */
.L_x_17:
[----:B------:R-:W-:Y:S05]  /*1100*/  @!P0 BRA `(.L_x_18) ;  /* 0x0000000000b88947 */ /* 0x000fea0003800000 */
[----:B------:R-:W1:Y:S01]  /*1110*/  LDC.64 R4, c[0x0][0xb18] ;  /* 0x0002c600ff047b82 */ /* 0x000e620000000a00 */
[----:B------:R-:W-:-:S07]  /*1120*/  ISETP.NE.AND P0, PT, R11, 0x1, PT ;  /* 0x000000010b00780c */ /* 0x000fce0003f05270 */
[----:B------:R-:W2:Y:S08]  /*1130*/  LDC R14, c[0x0][0xb0c] ;  /* 0x0002c300ff0e7b82 */ /* 0x000eb00000000800 */
[----:B------:R-:W3:Y:S08]  /*1140*/  LDC R16, c[0x0][0x370] ;  /* 0x0000dc00ff107b82 */ /* 0x000ef00000000800 */
[----:B------:R-:W4:Y:S01]  /*1150*/  LDC R13, c[0x0][0x374] ;  /* 0x0000dd00ff0d7b82 */ /* 0x000f220000000800 */
[----:B-1----:R-:W-:-:S07]  /*1160*/  ISETP.NE.AND P1, PT, R4, 0x1, PT ;  /* 0x000000010400780c */ /* 0x002fce0003f25270 */
[----:B------:R-:W3:Y:S01]  /*1170*/  LDC.64 R6, c[0x0][0xb10] ;  /* 0x0002c400ff067b82 */ /* 0x000ee20000000a00 */
[----:B--2---:R-:W-:-:S07]  /*1180*/  ISETP.NE.AND P2, PT, R14, 0x1, PT ;  /* 0x000000010e00780c */ /* 0x004fce0003f45270 */
[----:B------:R-:W1:Y:S08]  /*1190*/  LDC R12, c[0x0][0xb20] ;  /* 0x0002c800ff0c7b82 */ /* 0x000e700000000800 */
[----:B------:R-:W2:Y:S01]  /*11a0*/  LDC.64 R2, c[0x0][0xb28] ;  /* 0x0002ca00ff027b82 */ /* 0x000ea20000000a00 */
[----:B----4-:R-:W-:-:S04]  /*11b0*/  IMAD.HI.U32 R17, R13, R5, RZ ;  /* 0x000000050d117227 */ /* 0x010fc800078e00ff */
[----:B------:R-:W-:-:S04]  /*11c0*/  IMAD.HI.U32 R5, R15, R5, RZ ;  /* 0x000000050f057227 */ /* 0x000fc800078e00ff */
[----:B---3--:R-:W-:-:S05]  /*11d0*/  IMAD.HI.U32 R18, R16, R6, RZ ;  /* 0x0000000610127227 */ /* 0x008fca00078e00ff */
[-C--:B------:R-:W-:Y:S01]  /*11e0*/  @P2 SHF.R.U32.HI R16, RZ, R7.reuse, R18 ;  /* 0x00000007ff102219 */ /* 0x080fe20000011612 */
[----:B------:R-:W-:Y:S01]  /*11f0*/  IMAD.HI.U32 R18, R9, R6, RZ ;  /* 0x0000000609127227 */ /* 0x000fe200078e00ff */
[-C--:B-1----:R-:W-:Y:S02]  /*1200*/  @P1 SHF.R.U32.HI R13, RZ, R12.reuse, R17 ;  /* 0x0000000cff0d1219 */ /* 0x082fe40000011611 */
[----:B------:R-:W-:Y:S02]  /*1210*/  SHF.R.U32.HI R5, RZ, R12, R5 ;  /* 0x0000000cff057219 */ /* 0x000fe40000011605 */
[----:B------:R-:W-:Y:S02]  /*1220*/  SHF.R.U32.HI R18, RZ, R7, R18 ;  /* 0x00000007ff127219 */ /* 0x000fe40000011612 */
[----:B------:R-:W-:Y:S01]  /*1230*/  SEL R5, R15, R5, !P1 ;  /* 0x000000050f057207 */ /* 0x000fe20004800000 */
[----:B--2---:R-:W-:Y:S01]  /*1240*/  IMAD.HI.U32 R17, R13, R2, RZ ;  /* 0x000000020d117227 */ /* 0x004fe200078e00ff */
[----:B------:R-:W-:-:S03]  /*1250*/  SEL R18, R9, R18, !P2 ;  /* 0x0000001209127207 */ /* 0x000fc60005000000 */
[----:B------:R-:W-:Y:S01]  /*1260*/  IMAD.HI.U32 R6, R16, R2, RZ ;  /* 0x0000000210067227 */ /* 0x000fe200078e00ff */
[----:B------:R-:W-:-:S04]  /*1270*/  @P0 SHF.R.U32.HI R13, RZ, R3, R17 ;  /* 0x00000003ff0d0219 */ /* 0x000fc80000011611 */
[----:B------:R-:W-:Y:S01]  /*1280*/  @P0 SHF.R.U32.HI R16, RZ, R3, R6 ;  /* 0x00000003ff100219 */ /* 0x000fe20000011606 */
[----:B------:R-:W-:-:S04]  /*1290*/  IMAD R13, R13, R11, RZ ;  /* 0x0000000b0d0d7224 */ /* 0x000fc800078e02ff */
[----:B------:R-:W-:Y:S01]  /*12a0*/  IMAD R6, R16, R11, RZ ;  /* 0x0000000b10067224 */ /* 0x000fe200078e02ff */
[----:B------:R-:W-:-:S04]  /*12b0*/  ISETP.GE.AND P1, PT, R5, R13, PT ;  /* 0x0000000d0500720c */ /* 0x000fc80003f26270 */
[----:B------:R-:W-:Y:S01]  /*12c0*/  ISETP.GE.OR P1, PT, R18, R6, P1 ;  /* 0x000000061200720c */ /* 0x000fe20000f26670 */
[----:B------:R-:W-:-:S05]  /*12d0*/  IMAD.HI.U32 R6, R5, R2, RZ ;  /* 0x0000000205067227 */ /* 0x000fca00078e00ff */
[----:B------:R-:W-:-:S04]  /*12e0*/  SHF.R.U32.HI R6, RZ, R3, R6 ;  /* 0x00000003ff067219 */ /* 0x000fc80000011606 */
[----:B------:R-:W-:-:S03]  /*12f0*/  SEL R6, R5, R6, !P0 ;  /* 0x0000000605067207 */ /* 0x000fc60004000000 */
[----:B------:R-:W-:Y:S01]  /*1300*/  @!P1 IMAD.HI.U32 R7, R18, R2, RZ ;  /* 0x0000000212079227 */ /* 0x000fe200078e00ff */
[----:B------:R-:W-:-:S04]  /*1310*/  IADD3 R2, PT, PT, -R6, RZ, RZ ;  /* 0x000000ff06027210 */ /* 0x000fc80007ffe1ff */
[----:B------:R-:W-:Y:S01]  /*1320*/  @!P1 SHF.R.U32.HI R3, RZ, R3, R7 ;  /* 0x00000003ff039219 */ /* 0x000fe20000011607 */
[----:B------:R-:W-:Y:S01]  /*1330*/  IMAD R2, R11, R2, R5 ;  /* 0x000000020b027224 */ /* 0x000fe200078e0205 */
[----:B------:R-:W-:Y:S02]  /*1340*/  IADD3 R7, PT, PT, -R5, RZ, RZ ;  /* 0x000000ff05077210 */ /* 0x000fe40007ffe1ff */
[----:B------:R-:W-:-:S03]  /*1350*/  @!P1 SEL R3, R18, R3, !P0 ;  /* 0x0000000312039207 */ /* 0x000fc60004000000 */
[----:B------:R-:W-:Y:S02]  /*1360*/  IMAD R7, R4, R7, R15 ;  /* 0x0000000704077224 */ /* 0x000fe400078e020f */
[--C-:B------:R-:W-:Y:S02]  /*1370*/  @!P1 IMAD.IADD R6, R6, 0x1, -R3.reuse ;  /* 0x0000000106069824 */ /* 0x100fe400078e0a03 */
[----:B------:R-:W-:Y:S01]  /*1380*/  @!P1 IMAD R3, R2, R16, R3 ;  /* 0x0000001002039224 */ /* 0x000fe200078e0203 */
[----:B------:R-:W-:Y:S01]  /*1390*/  IADD3 R2, PT, PT, -R18, RZ, RZ ;  /* 0x000000ff12027210 */ /* 0x000fe20007ffe1ff */
[----:B------:R-:W-:Y:S02]  /*13a0*/  @!P1 IMAD R5, R6, R11, R18 ;  /* 0x0000000b06059224 */ /* 0x000fe400078e0212 */
[----:B------:R-:W-:Y:S02]  /*13b0*/  @!P1 IMAD.MOV.U32 R18, RZ, RZ, R3 ;  /* 0x000000ffff129224 */ /* 0x000fe400078e0003 */
[----:B------:R-:W-:-:S02]  /*13c0*/  IMAD R2, R14, R2, R9 ;  /* 0x000000020e027224 */ /* 0x000fc400078e0209 */
[----:B------:R-:W-:Y:S02]  /*13d0*/  IMAD R15, R5, R4, R7 ;  /* 0x00000004050f7224 */ /* 0x000fe400078e0207 */
[----:B------:R-:W-:Y:S02]  /*13e0*/  IMAD R14, R18, R14, R2 ;  /* 0x0000000e120e7224 */ /* 0x000fe400078e0202 */
.L_x_18:
[----:B------:R-:W-:Y:S05]  /*13f0*/  BRA.U UP3, `(.L_x_19) ;  /* 0x0000000103407547 */ /* 0x000fea000b800000 */
[----:B------:R-:W1:Y:S08]  /*1400*/  LDC.64 R4, c[0x0][0xb10] ;  /* 0x0002c400ff047b82 */ /* 0x000e700000000a00 */
[----:B------:R-:W2:Y:S08]  /*1410*/  LDC.64 R2, c[0x0][0xb18] ;  /* 0x0002c600ff027b82 */ /* 0x000eb00000000a00 */
[----:B------:R-:W3:Y:S08]  /*1420*/  LDC R6, c[0x0][0xb20] ;  /* 0x0002c800ff067b82 */ /* 0x000ef00000000800 */
[----:B------:R-:W4:Y:S01]  /*1430*/  LDC R7, c[0x0][0xb0c] ;  /* 0x0002c300ff077b82 */ /* 0x000f220000000800 */
[----:B-1----:R-:W-:-:S05]  /*1440*/  IMAD.HI.U32 R4, R14, R4, RZ ;  /* 0x000000040e047227 */ /* 0x002fca00078e00ff */
[----:B------:R-:W-:Y:S01]  /*1450*/  SHF.R.U32.HI R4, RZ, R5, R4 ;  /* 0x00000005ff047219 */ /* 0x000fe20000011604 */
[----:B--2---:R-:W-:Y:S01]  /*1460*/  IMAD.HI.U32 R3, R15, R3, RZ ;  /* 0x000000030f037227 */ /* 0x004fe200078e00ff */
[----:B------:R-:W-:-:S04]  /*1470*/  ISETP.NE.AND P0, PT, R2, 0x1, PT ;  /* 0x000000010200780c */ /* 0x000fc80003f05270 */
[----:B---3--:R-:W-:-:S04]  /*1480*/  SHF.R.U32.HI R3, RZ, R6, R3 ;  /* 0x00000006ff037219 */ /* 0x008fc80000011603 */
[----:B------:R-:W-:Y:S02]  /*1490*/  SEL R3, R15, R3, !P0 ;  /* 0x000000030f037207 */ /* 0x000fe40004000000 */
[----:B----4-:R-:W-:-:S04]  /*14a0*/  ISETP.NE.AND P1, PT, R7, 0x1, PT ;  /* 0x000000010700780c */ /* 0x010fc80003f25270 */
[----:B------:R-:W-:-:S05]  /*14b0*/  SEL R5, R14, R4, !P1 ;  /* 0x000000040e057207 */ /* 0x000fca0004800000 */
[----:B------:R-:W-:Y:S02]  /*14c0*/  IMAD.IADD R4, R3, 0x1, -R5 ;  /* 0x0000000103047824 */ /* 0x000fe400078e0a05 */
[----:B------:R-:W-:Y:S02]  /*14d0*/  IMAD.IADD R3, R5, 0x1, -R3 ;  /* 0x0000000105037824 */ /* 0x000fe400078e0a03 */
[----:B------:R-:W-:Y:S02]  /*14e0*/  IMAD R14, R4, R7, R14 ;  /* 0x00000007040e7224 */ /* 0x000fe400078e020e */
[----:B------:R-:W-:Y:S02]  /*14f0*/  IMAD R15, R3, R2, R15 ;  /* 0x00000002030f7224 */ /* 0x000fe400078e020f */
.L_x_19:
[----:B------:R-:W-:Y:S05]  /*1500*/  BRA.U !UP1, `(.L_x_20) ;  /* 0x00000001090c7547 */ /* 0x000fea000b800000 */
[----:B------:R-:W-:Y:S01]  /*1510*/  UCGABAR_WAIT ;  /* 0x0000000000007dc7 */ /* 0x000fe20008000000 */
[----:B------:R-:W-:Y:S01]  /*1520*/  CCTL.IVALL ;  /* 0x00000000ff00798f */ /* 0x000fe20002000000 */
[----:B------:R-:W-:Y:S05]  /*1530*/  BRA `(.L_x_21) ;  /* 0x0000000000047947 */ /* 0x000fea0003800000 */
.L_x_20:
[----:B------:R-:W-:Y:S06]  /*1540*/  BAR.SYNC.DEFER_BLOCKING 0x0 ;  /* 0x0000000000007b1d */ /* 0x000fec0000010000 */
.L_x_21:
[----:B------:R-:W-:Y:S05]  /*1550*/  BRA.U UP2, `(.L_x_22) ;  /* 0x0000001102907547 */ /* 0x000fea000b800000 */
[----:B------:R-:W1:Y:S01]  /*1560*/  LDCU UR4, c[0x0][0x38c] ;  /* 0x00007180ff0477ac */ /* 0x000e620008000800 */
[----:B------:R-:W2:Y:S01]  /*1570*/  LDC R8, c[0x0][0x370] ;  /* 0x0000dc00ff087b82 */ /* 0x000ea20000000800 */
[C---:B------:R-:W-:Y:S01]  /*1580*/  IMAD.SHL.U32 R19, R9.reuse, 0x80, RZ ;  /* 0x0000008009137824 */ /* 0x040fe200078e00ff */
[----:B------:R-:W-:Y:S01]  /*1590*/  PLOP3.LUT P1, PT, PT, PT, UP5, 0x80, 0x8 ;  /* 0x000000000008781c */ /* 0x000fe20003f2f058 */
[----:B------:R-:W-:Y:S01]  /*15a0*/  UISETP.NE.AND UP1, UPT, UR10, URZ, UPT ;  /* 0x000000ff0a00728c */ /* 0x000fe2000bf25270 */
[----:B------:R-:W-:Y:S01]  /*15b0*/  ISETP.NE.AND P4, PT, R10, RZ, P5 ;  /* 0x000000ff0a00720c */ /* 0x000fe20002f85270 */
[----:B------:R-:W-:Y:S01]  /*15c0*/  IMAD.SHL.U32 R18, R9, 0x40, RZ ;  /* 0x0000004009127824 */ /* 0x000fe200078e00ff */
[----:B------:R-:W-:Y:S01]  /*15d0*/  PLOP3.LUT P1, PT, P1, PT, PT, 0x8, 0x80 ;  /* 0x000000000080781c */ /* 0x000fe20000f2e170 */
[----:B------:R-:W-:Y:S01]  /*15e0*/  IMAD.MOV.U32 R17, RZ, RZ, 0x1 ;  /* 0x00000001ff117424 */ /* 0x000fe200078e00ff */
[----:B------:R-:W3:Y:S01]  /*15f0*/  LDC R0, c[0x0][0x374] ;  /* 0x0000dd00ff007b82 */ /* 0x000ee20000000800 */
[----:B------:R-:W-:Y:S01]  /*1600*/  IMAD.MOV.U32 R16, RZ, RZ, RZ ;  /* 0x000000ffff107224 */ /* 0x000fe200078e00ff */
[----:B------:R-:W-:Y:S01]  /*1610*/  CS2R R12, SRZ ;  /* 0x00000000000c7805 */ /* 0x000fe2000001ff00 */
[----:B------:R-:W-:Y:S01]  /*1620*/  IMAD.MOV.U32 R11, RZ, RZ, 0x1 ;  /* 0x00000001ff0b7424 */ /* 0x000fe200078e00ff */
[----:B------:R-:W-:Y:S01]  /*1630*/  LOP3.LUT R19, R19, 0x80, RZ, 0xc0, !PT ;  /* 0x0000008013137812 */ /* 0x000fe200078ec0ff */
[----:B------:R-:W4:Y:S01]  /*1640*/  LDCU.64 UR14, c[0x0][0x348] ;  /* 0x00006900ff0e77ac */ /* 0x000f220008000a00 */
[----:B-1----:R-:W-:-:S02]  /*1650*/  UIADD3 UR5, UPT, UPT, UR4, 0x1f, URZ ;  /* 0x0000001f04057890 */ /* 0x002fc4000fffe0ff */
[----:B------:R-:W-:Y:S02]  /*1660*/  USEL UR22, UR6, 0x2, UP1 ;  /* 0x0000000206167887 */ /* 0x000fe40008800000 */
[----:B------:R-:W-:Y:S01]  /*1670*/  USHF.R.S32.HI UR7, URZ, 0x1f, UR5 ;  /* 0x0000001fff077899 */ /* 0x000fe20008011405 */
[----:B------:R-:W-:-:S03]  /*1680*/  UMOV UR23, URZ ;  /* 0x000000ff00177c82 */ /* 0x000fc60008000000 */
[----:B------:R-:W-:Y:S02]  /*1690*/  ULEA.HI UR7, UR7, UR5, URZ, 0x5 ;  /* 0x0000000507077291 */ /* 0x000fe4000f8f28ff */
[----:B------:R-:W-:Y:S02]  /*16a0*/  UIADD3 UR5, UPT, UPT, UR4, -0x1, URZ ;  /* 0xffffffff04057890 */ /* 0x000fe4000fffe0ff */
[----:B------:R-:W-:Y:S02]  /*16b0*/  USHF.R.S32.HI UR7, URZ, 0x5, UR7 ;  /* 0x00000005ff077899 */ /* 0x000fe40008011407 */
[----:B------:R-:W-:Y:S02]  /*16c0*/  UISETP.GE.U32.AND UP2, UPT, UR5, -0x3f, UPT ;  /* 0xffffffc10500788c */ /* 0x000fe4000bf46070 */
[----:B------:R-:W-:Y:S02]  /*16d0*/  UISETP.LT.U32.AND UP0, UPT, UR7, 0x3, UPT ;  /* 0x000000030700788c */ /* 0x000fe4000bf01070 */
[----:B------:R-:W-:-:S02]  /*16e0*/  UIADD3 UR4, UPT, UPT, UR4, 0x3e, URZ ;  /* 0x0000003e04047890 */ /* 0x000fc4000fffe0ff */
[----:B------:R-:W-:-:S04]  /*16f0*/  USEL UR5, UR7, 0x3, UP0 ;  /* 0x0000000307057887 */ /* 0x000fc80008000000 */
[----:B------:R-:W-:Y:S02]  /*1700*/  UIADD3 UR21, UPT, UPT, UR5, -0x1, URZ ;  /* 0xffffffff05157890 */ /* 0x000fe4000fffe0ff */
[----:B------:R-:W-:Y:S02]  /*1710*/  @UP2 UIADD3 UR21, UPT, UPT, UR5, URZ, URZ ;  /* 0x000000ff05152290 */ /* 0x000fe4000fffe0ff */
[----:B------:R-:W-:Y:S02]  /*1720*/  UIADD3 UR24, UPT, UPT, UR7, -UR5, URZ ;  /* 0x8000000507187290 */ /* 0x000fe4000fffe0ff */
[----:B------:R-:W-:Y:S02]  /*1730*/  UIADD3 UR13, UPT, UPT, UR21, 0x1, URZ ;  /* 0x00000001150d7890 */ /* 0x000fe4000fffe0ff */
[----:B--2-4-:R-:W-:-:S12]  /*1740*/  UIADD3 UR21, UPT, UPT, -UR21, URZ, URZ ;  /* 0x000000ff15157290 */ /* 0x014fd8000fffe1ff */
.L_x_42:
[----:B------:R-:W-:Y:S01]  /*1750*/  UISETP.NE.AND UP0, UPT, UR37, URZ, UPT ;  /* 0x000000ff2500728c */ /* 0x000fe2000bf05270 */
[----:B------:R-:W1:Y:S08]  /*1760*/  S2UR UR37, SR_CgaCtaId ;  /* 0x00000000002579c3 */ /* 0x000e700000008800 */
[----:B------:R-:W-:Y:S05]  /*1770*/  BRA.U UP0, `(.L_x_23) ;  /* 0x0000000100347547 */ /* 0x000fea000b800000 */
[----:B------:R-:W2:Y:S01]  /*1780*/  S2R R2, SR_CgaCtaId ;  /* 0x0000000000027919 */ /* 0x000ea20000008800 */
[----:B------:R-:W-:-:S04]  /*1790*/  MOV R3, 0x400 ;  /* 0x0000040000037802 */ /* 0x000fc80000000f00 */
[----:B--2---:R-:W-:Y:S02]  /*17a0*/  LEA R2, R2, R3, 0x18 ;  /* 0x0000000302027211 */ /* 0x004fe400078ec0ff */
[----:B------:R-:W-:-:S03]  /*17b0*/  SHF.L.U32 R3, R11, 0x1f, RZ ;  /* 0x0000001f0b037819 */ /* 0x000fc600000006ff */
[----:B------:R-:W-:-:S04]  /*17c0*/  IMAD R2, R12, 0x8, R2 ;  /* 0x000000080c027824 */ /* 0x000fc800078e0202 */
[----:B------:R-:W2:Y:S02]  /*17d0*/  SYNCS.PHASECHK.TRANS64.TRYWAIT P0, [R2+URZ+0xf0], R3 ;  /* 0x0000f003020075a7 */ /* 0x000ea400080011ff */
[----:B--2---:R-:W-:Y:S05]  /*17e0*/  @!P0 BRA `(.L_x_24) ;  /* 0x0000007c00fc8947 */ /* 0x004fea0003800000 */
.L_x_142:
[----:B------:R-:W-:Y:S01]  /*17f0*/  VIADD R12, R12, 0x1 ;  /* 0x000000010c0c7836 */ /* 0x000fe20000000000 */
[----:B------:R2:W-:Y:S04]  /*1800*/  SYNCS.ARRIVE.TRANS64.A1T0 RZ, [R2+URZ+0xe0], RZ ;  /* 0x0000e0ff02ff79a7 */ /* 0x0005e800081000ff */
[----:B------:R-:W-:-:S04]  /*1810*/  ISETP.NE.AND P0, PT, R12, 0x2, PT ;  /* 0x000000020c00780c */ /* 0x000fc80003f05270 */
[----:B------:R-:W-:Y:S02]  /*1820*/  SEL R12, R12, RZ, P0 ;  /* 0x000000ff0c0c7207 */ /* 0x000fe40000000000 */
[----:B--2---:R-:W-:-:S04]  /*1830*/  SEL R2, RZ, 0x1, P0 ;  /* 0x00000001ff027807 */ /* 0x004fc80000000000 */
[----:B------:R-:W-:-:S07]  /*1840*/  LOP3.LUT R11, R11, R2, RZ, 0x3c, !PT ;  /* 0x000000020b0b7212 */ /* 0x000fce00078e3cff */
.L_x_23:
[----:B------:R-:W-:Y:S01]  /*1850*/  UMOV UR6, 0x400 ;  /* 0x0000040000067882 */ /* 0x000fe20000000000 */
[----:B------:R-:W-:Y:S01]  /*1860*/  SHF.L.U32 R2, R17, 0x1f, RZ ;  /* 0x0000001f11027819 */ /* 0x000fe200000006ff */
[----:B-1----:R-:W-:Y:S01]  /*1870*/  ULEA UR6, UR37, UR6, 0x18 ;  /* 0x0000000625067291 */ /* 0x002fe2000f8ec0ff */
[----:B------:R-:W-:Y:S01]  /*1880*/  R2UR UR35, R18 ;  /* 0x00000000122372ca */ /* 0x000fe200000e0000 */
[----:B------:R-:W-:Y:S01]  /*1890*/  UISETP.GE.U32.AND UP0, UPT, UR4, 0x3f, UPT ;  /* 0x0000003f0400788c */ /* 0x000fe2000bf06070 */
[----:B------:R-:W-:Y:S01]  /*18a0*/  R2UR UR11, R19 ;  /* 0x00000000130b72ca */ /* 0x000fe200000e0000 */
[----:B------:R-:W-:Y:S01]  /*18b0*/  ULEA UR8, UR23, UR6, 0x3 ;  /* 0x0000000617087291 */ /* 0x000fe2000f8e18ff */
[----:B------:R-:W-:-:S08]  /*18c0*/  UMOV UR25, URZ ;  /* 0x000000ff00197c82 */ /* 0x000fd00008000000 */
[----:B------:R1:W2:Y:S01]  /*18d0*/  SYNCS.PHASECHK.TRANS64.TRYWAIT P0, [UR8+0x18], R2 ;  /* 0x00001802ff0075a7 */ /* 0x0002a20008001108 */
[----:B------:R-:W-:-:S13]  /*18e0*/  R2UR UR8, R15 ;  /* 0x000000000f0872ca */ /* 0x000fda00000e0000 */
[----:B------:R-:W-:Y:S01]  /*18f0*/  ULEA UR11, UR8, UR11, 0x8 ;  /* 0x0000000b080b7291 */ /* 0x000fe2000f8e40ff */
[----:B-1----:R-:W-:-:S05]  /*1900*/  LEA.HI R2, R14, R14, RZ, 0x1 ;  /* 0x0000000e0e027211 */ /* 0x002fca00078f08ff */
[----:B------:R-:W-:-:S05]  /*1910*/  IMAD.SHL.U32 R2, R2, 0x40, RZ ;  /* 0x0000004002027824 */ /* 0x000fca00078e00ff */
[----:B------:R-:W-:-:S04]  /*1920*/  LOP3.LUT R2, R2, 0xffffff80, RZ, 0xc0, !PT ;  /* 0xffffff8002027812 */ /* 0x000fc800078ec0ff */
[----:B------:R-:W-:-:S13]  /*1930*/  R2UR UR9, R2 ;  /* 0x00000000020972ca */ /* 0x000fda00000e0000 */
[----:B------:R-:W-:Y:S01]  /*1940*/  ULOP3.LUT UR35, UR9, 0x40, UR35, 0xf8, !UPT ;  /* 0x0000004009237892 */ /* 0x000fe2000f8ef823 */
[----:B------:R-:W-:Y:S11]  /*1950*/  BRA.U !UP0, `(.L_x_25) ;  /* 0x0000000108c07547 */ /* 0x000ff6000b800000 */
[----:B------:R-:W-:Y:S01]  /*1960*/  UMOV UR16, UR21 ;  /* 0x0000001500107c82 */ /* 0x000fe20008000000 */
[----:B------:R-:W-:Y:S01]  /*1970*/  UMOV UR17, UR23 ;  /* 0x0000001700117c82 */ /* 0x000fe20008000000 */
[----:B------:R-:W-:-:S05]  /*1980*/  UMOV UR34, URZ ;  /* 0x000000ff00227c82 */ /* 0x000fca0008000000 */
.L_x_31:
[----:B------:R-:W-:Y:S01]  /*1990*/  ULEA UR33, UR17, UR6, 0x3 ;  /* 0x0000000611217291 */ /* 0x000fe2000f8e18ff */
[----:B------:R-:W-:Y:S01]  /*19a0*/  @P5 MOV R3, 0x3000 ;  /* 0x0000300000035802 */ /* 0x000fe20000000f00 */
[----:B-12-4-:R-:W-:Y:S10]  /*19b0*/  @P0 BRA `(.L_x_26) ;  /* 0x00000000000c0947 */ /* 0x016ff40003800000 */
[----:B------:R-:W-:-:S04]  /*19c0*/  SHF.L.U32 R4, R17, 0x1f, RZ ;  /* 0x0000001f11047819 */ /* 0x000fc800000006ff */
[----:B------:R-:W1:Y:S02]  /*19d0*/  SYNCS.PHASECHK.TRANS64.TRYWAIT P0, [UR33+0x18], R4 ;  /* 0x00001804ff0075a7 */ /* 0x000e640008001121 */
[----:B-1----:R-:W-:Y:S05]  /*19e0*/  @!P0 BRA `(.L_x_27) ;  /* 0x0000007c00908947 */ /* 0x002fea0003800000 */
.L_x_26:
[----:B------:R2:W-:Y:S01]  /*19f0*/  @P5 SYNCS.ARRIVE.TRANS64 RZ, [UR33], R3 ;  /* 0x00000003ffff59a7 */ /* 0x0005e20008000021 */
[----:B------:R-:W-:Y:S02]  /*1a00*/  ULOP3.LUT UR8, UR22, 0x2, URZ, 0xfc, !UPT ;  /* 0x0000000216087892 */ /* 0x000fe4000f8efcff */
[----:B------:R-:W-:Y:S02]  /*1a10*/  UIADD3 UR16, UPT, UPT, UR16, 0x1, URZ ;  /* 0x0000000110107890 */ /* 0x000fe4000fffe0ff */
[----:B------:R-:W-:Y:S02]  /*1a20*/  UISETP.NE.AND UP0, UPT, UR8, 0x2, UPT ;  /* 0x000000020800788c */ /* 0x000fe4000bf05270 */
[----:B------:R-:W-:-:S07]  /*1a30*/  UISETP.NE.AND UP2, UPT, UR16, 0x1, UPT ;  /* 0x000000011000788c */ /* 0x000fce000bf45270 */
[----:B------:R-:W-:Y:S05]  /*1a40*/  BRA.U UP0, `(.L_x_28) ;  /* 0x0000000100047547 */ /* 0x000fea000b800000 */
[----:B------:R-:W-:Y:S05]  /*1a50*/  BPT.TRAP 0x1 ;  /* 0x000000040000795c */ /* 0x000fea0000300000 */
.L_x_28:
[----:B------:R-:W-:Y:S04]  /*1a60*/  BSSY.RECONVERGENT B0, `(.L_x_29) ;  /* 0x0000003000007945 */ /* 0x000fe80003800200 */
[----:B------:R-:W-:Y:S05]  /*1a70*/  @!P4 BRA `(.L_x_30) ;  /* 0x000000000004c947 */ /* 0x000fea0003800000 */
[----:B------:R-:W-:Y:S05]  /*1a80*/  BPT.TRAP 0x1 ;  /* 0x000000040000795c */ /* 0x000fea0000300000 */
.L_x_30:
[----:B------:R-:W-:Y:S05]  /*1a90*/  BSYNC.RECONVERGENT B0 ;  /* 0x0000000000007941 */ /* 0x000fea0003800200 */
.L_x_29:
[----:B------:R-:W-:Y:S02]  /*1aa0*/  UIADD3 UR23, UPT, UPT, UR17, 0x1, URZ ;  /* 0x0000000111177890 */ /* 0x000fe4000fffe0ff */
[----:B------:R-:W-:Y:S02]  /*1ab0*/  ULEA UR32, UR17, UR6, 0xb ;  /* 0x0000000611207291 */ /* 0x000fe4000f8e58ff */
[----:B------:R-:W-:Y:S02]  /*1ac0*/  UISETP.NE.AND UP0, UPT, UR23, 0x3, UPT ;  /* 0x000000031700788c */ /* 0x000fe4000bf05270 */
[----:B------:R-:W-:Y:S02]  /*1ad0*/  UIADD3 UR28, UP1, UPT, UR14, 0x80, URZ ;  /* 0x000000800e1c7890 */ /* 0x000fe4000ff3e0ff */
[----:B------:R-:W-:Y:S02]  /*1ae0*/  USEL UR9, URZ, 0x1, UP0 ;  /* 0x00000001ff097887 */ /* 0x000fe40008000000 */
[----:B------:R-:W-:-:S02]  /*1af0*/  USEL UR23, UR23, URZ, UP0 ;  /* 0x000000ff17177287 */ /* 0x000fc40008000000 */
[----:B------:R-:W-:Y:S02]  /*1b00*/  UIADD3 UR26, UP0, UPT, UR14, 0x180, URZ ;  /* 0x000001800e1a7890 */ /* 0x000fe4000ff1e0ff */
[----:B------:R-:W-:Y:S01]  /*1b10*/  ULEA UR8, UR23, UR6, 0x3 ;  /* 0x0000000617087291 */ /* 0x000fe2000f8e18ff */
[----:B------:R-:W-:Y:S01]  /*1b20*/  LOP3.LUT R17, R17, UR9, RZ, 0x3c, !PT ;  /* 0x0000000911117c12 */ /* 0x000fe2000f8e3cff */
[----:B------:R-:W-:Y:S02]  /*1b30*/  ULOP3.LUT UR33, UR33, 0xfefffff8, URZ, 0xc0, !UPT ;  /* 0xfefffff821217892 */ /* 0x000fe4000f8ec0ff */
[----:B------:R-:W-:Y:S01]  /*1b40*/  UIADD3.X UR29, UPT, UPT, URZ, UR15, URZ, UP1, !UPT ;  /* 0x0000000fff1d7290 */ /* 0x000fe20008ffe4ff */
[----:B-1----:R-:W-:Y:S01]  /*1b50*/  SHF.L.U32 R2, R17, 0x1f, RZ ;  /* 0x0000001f11027819 */ /* 0x002fe200000006ff */
[----:B------:R-:W-:Y:S02]  /*1b60*/  UIADD3 UR32, UPT, UPT, UR32, 0x6300, URZ ;  /* 0x0000630020207890 */ /* 0x000fe4000fffe0ff */
[----:B------:R-:W-:Y:S01]  /*1b70*/  UIADD3.X UR27, UPT, UPT, URZ, UR15, URZ, UP0, !UPT ;  /* 0x0000000fff1b7290 */ /* 0x000fe200087fe4ff */
[----:B------:R1:W4:Y:S01]  /*1b80*/  SYNCS.PHASECHK.TRANS64.TRYWAIT P0, [UR8+0x18], R2 ;  /* 0x00001802ff0075a7 */ /* 0x0003220008001108 */
[----:B------:R-:W-:Y:S01]  /*1b90*/  ULEA UR8, UR17, UR6, 0xc ;  /* 0x0000000611087291 */ /* 0x000fe2000f8e60ff */
[----:B------:R-:W-:Y:S01]  /*1ba0*/  UMOV UR18, 0x0 ;  /* 0x0000000000127882 */ /* 0x000fe20000000000 */
[----:B------:R-:W-:-:S02]  /*1bb0*/  UMOV UR19, 0x10000000 ;  /* 0x1000000000137882 */ /* 0x000fc40000000000 */
[----:B------:R-:W-:Y:S01]  /*1bc0*/  UIADD3 UR8, UPT, UPT, UR8, 0x7b00, URZ ;  /* 0x00007b0008087890 */ /* 0x000fe2000fffe0ff */
[----:B------:R2:W-:Y:S01]  /*1bd0*/  UTMALDG.3D.2CTA [UR32], [UR28], desc[UR18] ;  /* 0x000012201c0075b4 */ /* 0x0005e20008211000 */
[----:B------:R-:W-:Y:S01]  /*1be0*/  UMOV UR10, UR34 ;  /* 0x00000022000a7c82 */ /* 0x000fe20008000000 */
[----:B------:R-:W-:Y:S01]  /*1bf0*/  UMOV UR12, UR36 ;  /* 0x00000024000c7c82 */ /* 0x000fe20008000000 */
[----:B------:R-:W-:Y:S01]  /*1c00*/  UMOV UR9, UR33 ;  /* 0x0000002100097c82 */ /* 0x000fe20008000000 */
[----:B------:R-:W-:Y:S01]  /*1c10*/  UMOV UR25, UR13 ;  /* 0x0000000d00197c82 */ /* 0x000fe20008000000 */
[----:B------:R-:W-:-:S03]  /*1c20*/  UMOV UR17, UR23 ;  /* 0x0000001700117c82 */ /* 0x000fc60008000000 */
[----:B------:R1:W-:Y:S01]  /*1c30*/  UTMALDG.3D.2CTA [UR8], [UR26], desc[UR18] ;  /* 0x000012081a0075b4 */ /* 0x0003e20008211000 */
[----:B--2---:R-:W-:Y:S01]  /*1c40*/  UIADD3 UR34, UPT, UPT, UR34, 0x20, URZ ;  /* 0x0000002022227890 */ /* 0x004fe2000fffe0ff */
[----:B------:R-:W-:Y:S11]  /*1c50*/  BRA.U UP2, `(.L_x_31) ;  /* 0xfffffffd024c7547 */ /* 0x000ff6000b83ffff */
.L_x_25:
[----:B-1----:R-:W-:Y:S01]  /*1c60*/  ULEA UR8, UR23, UR6, 0x3 ;  /* 0x0000000617087291 */ /* 0x002fe2000f8e18ff */
[----:B------:R-:W-:Y:S01]  /*1c70*/  SHF.L.U32 R2, R17, 0x1f, RZ ;  /* 0x0000001f11027819 */ /* 0x000fe200000006ff */
[----:B------:R-:W-:Y:S01]  /*1c80*/  @!P1 SYNCS.ARRIVE.TRANS64.A1T0 RZ, [UR6+0x78], RZ ;  /* 0x000078ffffff99a7 */ /* 0x000fe20008100006 */
[----:B------:R-:W-:-:S06]  /*1c90*/  UISETP.GT.AND UP0, UPT, UR7, UR5, UPT ;  /* 0x000000050700728c */ /* 0x000fcc000bf04270 */
[----:B--2-4-:R1:W2:Y:S03]  /*1ca0*/  SYNCS.PHASECHK.TRANS64.TRYWAIT P0, [UR8+0x18], R2 ;  /* 0x00001802ff0075a7 */ /* 0x0142a60008001108 */
[----:B------:R-:W-:Y:S05]  /*1cb0*/  BRA.U !UP0, `(.L_x_32) ;  /* 0x0000000108c07547 */ /* 0x000fea000b800000 */
[----:B------:R-:W-:Y:S01]  /*1cc0*/  UIADD3 UR26, UPT, UPT, UR24, UR25, URZ ;  /* 0x00000019181a7290 */ /* 0x000fe2000fffe0ff */
[----:B------:R-:W-:-:S11]  /*1cd0*/  UMOV UR27, UR23 ;  /* 0x00000017001b7c82 */ /* 0x000fd60008000000 */
.L_x_38:
[----:B------:R-:W-:Y:S01]  /*1ce0*/  ULEA UR17, UR27, UR6, 0x3 ;  /* 0x000000061b117291 */ /* 0x000fe2000f8e18ff */
[----:B--2---:R-:W-:Y:S01]  /*1cf0*/  @P5 MOV R3, 0x3000 ;  /* 0x0000300000035802 */ /* 0x004fe20000000f00 */
[----:B-12---:R-:W-:Y:S10]  /*1d00*/  @P0 BRA `(.L_x_33) ;  /* 0x00000000000c0947 */ /* 0x006ff40003800000 */
[----:B------:R-:W-:-:S04]  /*1d10*/  SHF.L.U32 R4, R17, 0x1f, RZ ;  /* 0x0000001f11047819 */ /* 0x000fc800000006ff */
[----:B------:R-:W2:Y:S02]  /*1d20*/  SYNCS.PHASECHK.TRANS64.TRYWAIT P0, [UR17+0x18], R4 ;  /* 0x00001804ff0075a7 */ /* 0x000ea40008001111 */
[----:B--2---:R-:W-:Y:S05]  /*1d30*/  @!P0 BRA `(.L_x_34) ;  /* 0x0000007800d48947 */ /* 0x004fea0003800000 */
.L_x_33:
[----:B------:R2:W-:Y:S01]  /*1d40*/  @P5 SYNCS.ARRIVE.TRANS64 RZ, [UR17], R3 ;  /* 0x00000003ffff59a7 */ /* 0x0005e20008000011 */
[----:B------:R-:W-:-:S04]  /*1d50*/  ULOP3.LUT UR8, UR22, 0x2, URZ, 0xfc, !UPT ;  /* 0x0000000216087892 */ /* 0x000fc8000f8efcff */
[----:B------:R-:W-:-:S09]  /*1d60*/  UISETP.NE.AND UP0, UPT, UR8, 0x2, UPT ;  /* 0x000000020800788c */ /* 0x000fd2000bf05270 */
[----:B------:R-:W-:Y:S05]  /*1d70*/  BRA.U UP0, `(.L_x_35) ;  /* 0x0000000100047547 */ /* 0x000fea000b800000 */
[----:B------:R-:W-:Y:S05]  /*1d80*/  BPT.TRAP 0x1 ;  /* 0x000000040000795c */ /* 0x000fea0000300000 */
.L_x_35:
[----:B------:R-:W-:Y:S04]  /*1d90*/  BSSY.RECONVERGENT B0, `(.L_x_36) ;  /* 0x0000003000007945 */ /* 0x000fe80003800200 */
[----:B------:R-:W-:Y:S05]  /*1da0*/  @!P4 BRA `(.L_x_37) ;  /* 0x000000000004c947 */ /* 0x000fea0003800000 */
[----:B------:R-:W-:Y:S05]  /*1db0*/  BPT.TRAP 0x1 ;  /* 0x000000040000795c */ /* 0x000fea0000300000 */
.L_x_37:
[----:B------:R-:W-:Y:S05]  /*1dc0*/  BSYNC.RECONVERGENT B0 ;  /* 0x0000000000007941 */ /* 0x000fea0003800200 */
.L_x_36:
        /* <DEDUP_REMOVED lines=9> */
[----:B------:R-:W-:Y:S02]  /*1e60*/  USHF.L.U32 UR18, UR25, 0x5, URZ ;  /* 0x0000000519127899 */ /* 0x000fe400080006ff */
[----:B------:R-:W-:Y:S01]  /*1e70*/  ULOP3.LUT UR17, UR17, 0xfefffff8, URZ, 0xc0, !UPT ;  /* 0xfefffff811117892 */ /* 0x000fe2000f8ec0ff */
[----:B-1----:R-:W-:Y:S01]  /*1e80*/  SHF.L.U32 R2, R17, 0x1f, RZ ;  /* 0x0000001f11027819 */ /* 0x002fe200000006ff */
[----:B------:R-:W-:Y:S02]  /*1e90*/  UIADD3 UR16, UPT, UPT, UR16, 0x6300, URZ ;  /* 0x0000630010107890 */ /* 0x000fe4000fffe0ff */
[----:B------:R-:W-:Y:S01]  /*1ea0*/  UIADD3.X UR33, UPT, UPT, URZ, UR15, URZ, UP1, !UPT ;  /* 0x0000000fff217290 */ /* 0x000fe20008ffe4ff */
[----:B------:R4:W1:Y:S01]  /*1eb0*/  SYNCS.PHASECHK.TRANS64.TRYWAIT P0, [UR8+0x18], R2 ;  /* 0x00001802ff0075a7 */ /* 0x0008620008001108 */
[----:B------:R-:W-:-:S02]  /*1ec0*/  ULEA UR8, UR27, UR6, 0xc ;  /* 0x000000061b087291 */ /* 0x000fc4000f8e60ff */
[----:B------:R-:W-:Y:S02]  /*1ed0*/  UIADD3.X UR31, UPT, UPT, URZ, UR15, URZ, UP0, !UPT ;  /* 0x0000000fff1f7290 */ /* 0x000fe400087fe4ff */
[----:B------:R-:W-:Y:S01]  /*1ee0*/  UIADD3 UR8, UPT, UPT, UR8, 0x7b00, URZ ;  /* 0x00007b0008087890 */ /* 0x000fe2000fffe0ff */
[----:B------:R-:W-:Y:S01]  /*1ef0*/  UMOV UR28, 0x0 ;  /* 0x00000000001c7882 */ /* 0x000fe20000000000 */
[----:B------:R-:W-:Y:S01]  /*1f00*/  UMOV UR29, 0x10000000 ;  /* 0x10000000001d7882 */ /* 0x000fe20000000000 */
[----:B------:R-:W-:Y:S01]  /*1f10*/  UMOV UR19, UR35 ;  /* 0x0000002300137c82 */ /* 0x000fe20008000000 */
[----:B------:R-:W-:Y:S01]  /*1f20*/  UMOV UR20, UR36 ;  /* 0x0000002400147c82 */ /* 0x000fe20008000000 */
[----:B------:R-:W-:Y:S01]  /*1f30*/  UMOV UR12, UR36 ;  /* 0x00000024000c7c82 */ /* 0x000fe20008000000 */
[----:B------:R-:W-:Y:S01]  /*1f40*/  UMOV UR9, UR17 ;  /* 0x0000001100097c82 */ /* 0x000fe20008000000 */
[----:B------:R-:W-:Y:S01]  /*1f50*/  UMOV UR10, UR18 ;  /* 0x00000012000a7c82 */ /* 0x000fe20008000000 */
[----:B------:R4:W-:Y:S01]  /*1f60*/  UTMALDG.3D.2CTA [UR16], [UR32], desc[UR28] ;  /* 0x00001c10200075b4 */ /* 0x0009e20008211000 */
[----:B------:R-:W-:Y:S01]  /*1f70*/  UIADD3 UR25, UPT, UPT, UR25, 0x1, URZ ;  /* 0x0000000119197890 */ /* 0x000fe2000fffe0ff */
[----:B------:R-:W-:-:S03]  /*1f80*/  UMOV UR27, UR23 ;  /* 0x00000017001b7c82 */ /* 0x000fc60008000000 */
[----:B------:R-:W-:Y:S01]  /*1f90*/  UISETP.NE.AND UP0, UPT, UR25, UR26, UPT ;  /* 0x0000001a1900728c */ /* 0x000fe2000bf05270 */
[----:B------:R4:W-:Y:S08]  /*1fa0*/  UTMALDG.3D.2CTA [UR8], [UR30], desc[UR28] ;  /* 0x00001c081e0075b4 */ /* 0x0009f00008211000 */
[----:B----4-:R-:W-:Y:S05]  /*1fb0*/  BRA.U UP0, `(.L_x_38) ;  /* 0xfffffffd00487547 */ /* 0x010fea000b83ffff */
.L_x_32:
[C---:B-1----:R-:W-:Y:S01]  /*1fc0*/  LEA R2, R16.reuse, UR6, 0x3 ;  /* 0x0000000610027c11 */ /* 0x042fe2000f8e18ff */
[----:B------:R-:W-:Y:S01]  /*1fd0*/  NOP ;  /* 0x0000000000007918 */ /* 0x000fe20000000000 */
[----:B--2---:R-:W-:Y:S02]  /*1fe0*/  SHF.L.U32 R3, R13, 0x1f, RZ ;  /* 0x0000001f0d037819 */ /* 0x004fe400000006ff */
[----:B------:R-:W-:Y:S02]  /*1ff0*/  LEA R4, R16, UR6, 0x4 ;  /* 0x0000000610047c11 */ /* 0x000fe4000f8e20ff */
[----:B------:R-:W1:Y:S02]  /*2000*/  SYNCS.PHASECHK.TRANS64.TRYWAIT P0, [R2+URZ+0x80], R3 ;  /* 0x00008003020075a7 */ /* 0x000e6400080011ff */
[----:B-1----:R-:W-:Y:S05]  /*2010*/  @!P0 BRA `(.L_x_39) ;  /* 0x0000007800348947 */ /* 0x002fea0003800000 */
.L_x_145:
[----:B------:R-:W2:Y:S01]  /*2020*/  LDS.128 R4, [R4+0x110] ;  /* 0x0001100004047984 */ /* 0x000ea20000000c00 */
[----:B------:R-:W-:Y:S01]  /*2030*/  ISETP.GE.AND P0, PT, R40, 0x1, PT ;  /* 0x000000012800780c */ /* 0x000fe20003f06270 */
[----:B-1----:R-:W-:Y:S01]  /*2040*/  VIADD R2, R2, 0x90 ;  /* 0x0000009002027836 */ /* 0x002fe20000000000 */
[----:B------:R-:W-:Y:S01]  /*2050*/  @!PT LDS RZ, [RZ] ;  /* 0x00000000fffff984 */ /* 0x000fe20000000800 */
[----:B------:R-:W-:Y:S01]  /*2060*/  @!PT LDS RZ, [RZ] ;  /* 0x00000000fffff984 */ /* 0x000fe20000000800 */
[----:B------:R-:W-:Y:S01]  /*2070*/  @!PT LDS RZ, [RZ] ;  /* 0x00000000fffff984 */ /* 0x000fe20000000800 */
[----:B------:R-:W-:Y:S01]  /*2080*/  @!PT LDS RZ, [RZ] ;  /* 0x00000000fffff984 */ /* 0x000fe20000000800 */
[----:B------:R1:W-:Y:S06]  /*2090*/  MEMBAR.ALL.CTA ;  /* 0x0000000000007992 */ /* 0x0003ec0000008000 */
[----:B-1----:R-:W1:Y:S01]  /*20a0*/  FENCE.VIEW.ASYNC.S ;  /* 0x00000000000073c6 */ /* 0x002e620000000000 */
[----:B------:R-:W-:-:S04]  /*20b0*/  PRMT R2, RZ, 0x654, R2 ;  /* 0x00000654ff027816 */ /* 0x000fc80000000002 */
[----:B-1----:R1:W-:Y:S01]  /*20c0*/  SYNCS.ARRIVE.TRANS64.RED.A1T0 RZ, [R2+URZ], RZ ;  /* 0x000000ff02ff79a7 */ /* 0x0023e200081004ff */
[----:B--2---:R-:W-:-:S13]  /*20d0*/  LOP3.LUT P2, RZ, R6, 0x1, RZ, 0xc0, !PT ;  /* 0x0000000106ff7812 */ /* 0x004fda000784c0ff */
[----:B------:R-:W-:Y:S01]  /*20e0*/  @P2 SHF.R.U32.HI R3, RZ, 0x10, R5 ;  /* 0x00000010ff032819 */ /* 0x000fe20000011605 */
[----:B------:R-:W-:Y:S01]  /*20f0*/  VOTEU.ANY UP0, P2 ;  /* 0x0000000000ff7886 */ /* 0x000fe20001000100 */
[----:B------:R-:W-:Y:S02]  /*2100*/  @P2 MOV R10, R4 ;  /* 0x00000004000a2202 */ /* 0x000fe40000000f00 */
[----:B------:R-:W-:Y:S02]  /*2110*/  @P2 R2UR.BROADCAST UR8, R3 ;  /* 0x00000000030822ca */ /* 0x000fe400008e0000 */
[----:B------:R-:W-:-:S11]  /*2120*/  @P2 LOP3.LUT R9, R5, 0xffff, RZ, 0xc0, !PT ;  /* 0x0000ffff05092812 */ /* 0x000fd600078ec0ff */
[----:B------:R-:W-:Y:S01]  /*2130*/  @UP0 UMOV UR36, UR8 ;  /* 0x0000000800240c82 */ /* 0x000fe20008000000 */
[----:B-1----:R-:W-:Y:S05]  /*2140*/  @!P0 BRA `(.L_x_40) ;  /* 0x0000000000b88947 */ /* 0x002fea0003800000 */
[----:B------:R-:W3:Y:S01]  /*2150*/  LDC.64 R4, c[0x0][0xb18] ;  /* 0x0002c600ff047b82 */ /* 0x000ee20000000a00 */
[----:B------:R-:W-:-:S07]  /*2160*/  ISETP.NE.AND P3, PT, R40, 0x1, PT ;  /* 0x000000012800780c */ /* 0x000fce0003f65270 */
[----:B------:R-:W1:Y:S08]  /*2170*/  LDC.64 R6, c[0x0][0xb10] ;  /* 0x0002c400ff067b82 */ /* 0x000e700000000a00 */
[----:B------:R-:W2:Y:S08]  /*2180*/  LDC R14, c[0x0][0xb20] ;  /* 0x0002c800ff0e7b82 */ /* 0x000eb00000000800 */
[----:B------:R-:W4:Y:S01]  /*2190*/  LDC R15, c[0x0][0xb0c] ;  /* 0x0002c300ff0f7b82 */ /* 0x000f220000000800 */
[----:B---3--:R-:W-:Y:S01]  /*21a0*/  IMAD.HI.U32 R21, R0, R5, RZ ;  /* 0x0000000500157227 */ /* 0x008fe200078e00ff */
[----:B------:R-:W-:-:S03]  /*21b0*/  ISETP.NE.AND P0, PT, R4, 0x1, PT ;  /* 0x000000010400780c */ /* 0x000fc60003f05270 */
[----:B------:R-:W-:-:S03]  /*21c0*/  IMAD.HI.U32 R5, R9, R5, RZ ;  /* 0x0000000509057227 */ /* 0x000fc600078e00ff */
[----:B------:R-:W3:Y:S01]  /*21d0*/  LDC.64 R2, c[0x0][0xb28] ;  /* 0x0002ca00ff027b82 */ /* 0x000ee20000000a00 */
[----:B-1----:R-:W-:-:S04]  /*21e0*/  IMAD.HI.U32 R22, R8, R6, RZ ;  /* 0x0000000608167227 */ /* 0x002fc800078e00ff */
[----:B------:R-:W-:Y:S01]  /*21f0*/  IMAD.HI.U32 R23, R10, R6, RZ ;  /* 0x000000060a177227 */ /* 0x000fe200078e00ff */
[----:B------:R-:W-:Y:S02]  /*2200*/  SHF.R.U32.HI R22, RZ, R7, R22 ;  /* 0x00000007ff167219 */ /* 0x000fe40000011616 */
[-C--:B--2---:R-:W-:Y:S02]  /*2210*/  SHF.R.U32.HI R21, RZ, R14.reuse, R21 ;  /* 0x0000000eff157219 */ /* 0x084fe40000011615 */
[----:B------:R-:W-:Y:S02]  /*2220*/  SHF.R.U32.HI R5, RZ, R14, R5 ;  /* 0x0000000eff057219 */ /* 0x000fe40000011605 */
[----:B------:R-:W-:Y:S02]  /*2230*/  SEL R21, R0, R21, !P0 ;  /* 0x0000001500157207 */ /* 0x000fe40004000000 */
[----:B------:R-:W-:Y:S02]  /*2240*/  SHF.R.U32.HI R23, RZ, R7, R23 ;  /* 0x00000007ff177219 */ /* 0x000fe40000011617 */
[----:B----4-:R-:W-:-:S02]  /*2250*/  ISETP.NE.AND P1, PT, R15, 0x1, PT ;  /* 0x000000010f00780c */ /* 0x010fc40003f25270 */
[----:B------:R-:W-:Y:S02]  /*2260*/  SEL R5, R9, R5, !P0 ;  /* 0x0000000509057207 */ /* 0x000fe40004000000 */
[----:B------:R-:W-:Y:S02]  /*2270*/  SEL R22, R8, R22, !P1 ;  /* 0x0000001608167207 */ /* 0x000fe40004800000 */
[----:B------:R-:W-:Y:S01]  /*2280*/  SEL R23, R10, R23, !P1 ;  /* 0x000000170a177207 */ /* 0x000fe20004800000 */
[----:B---3--:R-:W-:-:S04]  /*2290*/  IMAD.HI.U32 R20, R21, R2, RZ ;  /* 0x0000000215147227 */ /* 0x008fc800078e00ff */
        /* <DEDUP_REMOVED lines=10> */
[----:B------:R-:W-:-:S04]  /*2340*/  @!P0 IMAD.HI.U32 R7, R23, R2, RZ ;  /* 0x0000000217078227 */ /* 0x000fc800078e00ff */
[----:B------:R-:W-:Y:S01]  /*2350*/  IMAD.MOV R2, RZ, RZ, -R6 ;  /* 0x000000ffff027224 */ /* 0x000fe200078e0a06 */
[----:B------:R-:W-:Y:S02]  /*2360*/  @!P0 SHF.R.U32.HI R3, RZ, R3, R7 ;  /* 0x00000003ff038219 */ /* 0x000fe40000011607 */
[----:B------:R-:W-:Y:S01]  /*2370*/  IADD3 R7, PT, PT, -R5, RZ, RZ ;  /* 0x000000ff05077210 */ /* 0x000fe20007ffe1ff */
[----:B------:R-:W-:Y:S01]  /*2380*/  IMAD R2, R40, R2, R5 ;  /* 0x0000000228027224 */ /* 0x000fe200078e0205 */
        /* <DEDUP_REMOVED lines=10> */
.L_x_40:
[----:B------:R-:W1:Y:S02]  /*2430*/  LDCU UR8, c[0x0][0xb30] ;  /* 0x00016600ff0877ac */ /* 0x000e640008000800 */
[----:B-1----:R-:W-:-:S09]  /*2440*/  UISETP.NE.AND UP0, UPT, UR8, 0x1, UPT ;  /* 0x000000010800788c */ /* 0x002fd2000bf05270 */
[----:B------:R-:W-:Y:S05]  /*2450*/  BRA.U UP0, `(.L_x_41) ;  /* 0x0000000100407547 */ /* 0x000fea000b800000 */
[----:B------:R-:W1:Y:S08]  /*2460*/  LDC.64 R4, c[0x0][0xb10] ;  /* 0x0002c400ff047b82 */ /* 0x000e700000000a00 */
[----:B------:R-:W2:Y:S08]  /*2470*/  LDC.64 R2, c[0x0][0xb18] ;  /* 0x0002c600ff027b82 */ /* 0x000eb00000000a00 */
[----:B------:R-:W4:Y:S08]  /*2480*/  LDC R6, c[0x0][0xb20] ;  /* 0x0002c800ff067b82 */ /* 0x000f300000000800 */
[----:B------:R-:W3:Y:S01]  /*2490*/  LDC R7, c[0x0][0xb0c] ;  /* 0x0002c300ff077b82 */ /* 0x000ee20000000800 */
[----:B-1----:R-:W-:-:S05]  /*24a0*/  IMAD.HI.U32 R4, R10, R4, RZ ;  /* 0x000000040a047227 */ /* 0x002fca00078e00ff */
[----:B------:R-:W-:Y:S01]  /*24b0*/  SHF.R.U32.HI R4, RZ, R5, R4 ;  /* 0x00000005ff047219 */ /* 0x000fe20000011604 */
[----:B--2---:R-:W-:Y:S01]  /*24c0*/  IMAD.HI.U32 R3, R9, R3, RZ ;  /* 0x0000000309037227 */ /* 0x004fe200078e00ff */
[----:B------:R-:W-:-:S04]  /*24d0*/  ISETP.NE.AND P0, PT, R2, 0x1, PT ;  /* 0x000000010200780c */ /* 0x000fc80003f05270 */
[----:B----4-:R-:W-:-:S04]  /*24e0*/  SHF.R.U32.HI R3, RZ, R6, R3 ;  /* 0x00000006ff037219 */ /* 0x010fc80000011603 */
[----:B------:R-:W-:Y:S02]  /*24f0*/  SEL R3, R9, R3, !P0 ;  /* 0x0000000309037207 */ /* 0x000fe40004000000 */
[----:B---3--:R-:W-:-:S04]  /*2500*/  ISETP.NE.AND P1, PT, R7, 0x1, PT ;  /* 0x000000010700780c */ /* 0x008fc80003f25270 */
[----:B------:R-:W-:-:S05]  /*2510*/  SEL R4, R10, R4, !P1 ;  /* 0x000000040a047207 */ /* 0x000fca0004800000 */
[----:B------:R-:W-:Y:S02]  /*2520*/  IMAD.IADD R5, R3, 0x1, -R4 ;  /* 0x0000000103057824 */ /* 0x000fe400078e0a04 */
[----:B------:R-:W-:Y:S02]  /*2530*/  IMAD.IADD R3, R4, 0x1, -R3 ;  /* 0x0000000104037824 */ /* 0x000fe400078e0a03 */
[----:B------:R-:W-:Y:S02]  /*2540*/  IMAD R10, R5, R7, R10 ;  /* 0x00000007050a7224 */ /* 0x000fe400078e020a */
[----:B------:R-:W-:-:S07]  /*2550*/  IMAD R9, R3, R2, R9 ;  /* 0x0000000203097224 */ /* 0x000fce00078e0209 */
.L_x_41:
[----:B------:R-:W-:Y:S01]  /*2560*/  VIADD R16, R16, 0x1 ;  /* 0x0000000110107836 */ /* 0x000fe20000000000 */
[----:B------:R-:W-:Y:S01]  /*2570*/  PLOP3.LUT P1, PT, PT, PT, PT, 0x80, 0x8 ;  /* 0x000000000008781c */ /* 0x000fe20003f2f070 */
[----:B------:R-:W-:Y:S02]  /*2580*/  IMAD.IADD R14, R10, 0x1, R95 ;  /* 0x000000010a0e7824 */ /* 0x000fe400078e025f */
[----:B------:R-:W-:Y:S01]  /*2590*/  IMAD.IADD R15, R9, 0x1, R94 ;  /* 0x00000001090f7824 */ /* 0x000fe200078e025e */
[----:B------:R-:W-:-:S04]  /*25a0*/  ISETP.NE.AND P0, PT, R16, 0x2, PT ;  /* 0x000000021000780c */ /* 0x000fc80003f05270 */
[----:B------:R-:W-:Y:S02]  /*25b0*/  SEL R2, RZ, 0x1, P0 ;  /* 0x00000001ff027807 */ /* 0x000fe40000000000 */
[----:B------:R-:W-:Y:S02]  /*25c0*/  SEL R16, R16, RZ, P0 ;  /* 0x000000ff10107207 */ /* 0x000fe40000000000 */
[----:B------:R-:W-:Y:S01]  /*25d0*/  LOP3.LUT R13, R13, R2, RZ, 0x3c, !PT ;  /* 0x000000020d0d7212 */ /* 0x000fe200078e3cff */
[----:B------:R-:W-:Y:S06]  /*25e0*/  @P2 BRA `(.L_x_42) ;  /* 0xfffffff000582947 */ /* 0x000fec000383ffff */
[----:B------:R-:W-:Y:S01]  /*25f0*/  UIADD3 UR6, UPT, UPT, UR6, 0x18, URZ ;  /* 0x0000001806067890 */ /* 0x000fe2000fffe0ff */
[----:B------:R-:W-:-:S03]  /*2600*/  SHF.L.U32 R2, R17, 0x1f, RZ ;  /* 0x0000001f11027819 */ /* 0x000fc600000006ff */
[----:B------:R-:W-:-:S09]  /*2610*/  ULEA UR4, UR23, UR6, 0x3 ;  /* 0x0000000617047291 */ /* 0x000fd2000f8e18ff */
[----:B------:R-:W1:Y:S02]  /*2620*/  SYNCS.PHASECHK.TRANS64.TRYWAIT P0, [UR4], R2 ;  /* 0x00000002ff0075a7 */ /* 0x000e640008001104 */
[----:B-1----:R-:W-:Y:S05]  /*2630*/  @!P0 BRA `(.L_x_43) ;  /* 0x0000007000c08947 */ /* 0x002fea0003800000 */
.L_x_147:
[----:B------:R-:W-:-:S04]  /*2640*/  UIADD3 UR5, UPT, UPT, UR23, 0x1, URZ ;  /* 0x0000000117057890 */ /* 0x000fc8000fffe0ff */
[----:B------:R-:W-:-:S04]  /*2650*/  UISETP.NE.AND UP0, UPT, UR5, 0x3, UPT ;  /* 0x000000030500788c */ /* 0x000fc8000bf05270 */
[----:B------:R-:W-:Y:S02]  /*2660*/  USEL UR7, URZ, 0x1, UP0 ;  /* 0x00000001ff077887 */ /* 0x000fe40008000000 */
[----:B------:R-:W-:-:S04]  /*2670*/  USEL UR5, UR5, URZ, UP0 ;  /* 0x000000ff05057287 */ /* 0x000fc80008000000 */
[----:B------:R-:W-:Y:S01]  /*2680*/  ULEA UR4, UR5, UR6, 0x3 ;  /* 0x0000000605047291 */ /* 0x000fe2000f8e18ff */
[----:B------:R-:W-:-:S04]  /*2690*/  LOP3.LUT R17, R17, UR7, RZ, 0x3c, !PT ;  /* 0x0000000711117c12 */ /* 0x000fc8000f8e3cff */
[----:B-1----:R-:W-:-:S04]  /*26a0*/  SHF.L.U32 R2, R17, 0x1f, RZ ;  /* 0x0000001f11027819 */ /* 0x002fc800000006ff */
[----:B------:R-:W1:Y:S02]  /*26b0*/  SYNCS.PHASECHK.TRANS64.TRYWAIT P0, [UR4], R2 ;  /* 0x00000002ff0075a7 */ /* 0x000e640008001104 */
[----:B-1----:R-:W-:Y:S05]  /*26c0*/  @!P0 BRA `(.L_x_44) ;  /* 0x0000007000b48947 */ /* 0x002fea0003800000 */
.L_x_149:
[----:B------:R-:W-:-:S04]  /*26d0*/  UIADD3 UR5, UPT, UPT, UR5, 0x1, URZ ;  /* 0x0000000105057890 */ /* 0x000fc8000fffe0ff */
[----:B------:R-:W-:-:S04]  /*26e0*/  UISETP.NE.AND UP0, UPT, UR5, 0x3, UPT ;  /* 0x000000030500788c */ /* 0x000fc8000bf05270 */
[----:B------:R-:W-:Y:S02]  /*26f0*/  USEL UR4, URZ, 0x1, UP0 ;  /* 0x00000001ff047887 */ /* 0x000fe40008000000 */
[----:B------:R-:W-:-:S04]  /*2700*/  USEL UR5, UR5, URZ, UP0 ;  /* 0x000000ff05057287 */ /* 0x000fc80008000000 */
[----:B------:R-:W-:Y:S01]  /*2710*/  ULEA UR5, UR5, UR6, 0x3 ;  /* 0x0000000605057291 */ /* 0x000fe2000f8e18ff */
[----:B-1----:R-:W-:-:S04]  /*2720*/  LOP3.LUT R2, R17, UR4, RZ, 0x3c, !PT ;  /* 0x0000000411027c12 */ /* 0x002fc8000f8e3cff */
[----:B------:R-:W-:Y:S01]  /*2730*/  SHF.L.U32 R2, R2, 0x1f, RZ ;  /* 0x0000001f02027819 */ /* 0x000fe200000006ff */
[----:B---3--:R-:W-:-:S07]  /*2740*/  IMAD.U32 R0, RZ, RZ, UR5 ;  /* 0x00000005ff007e24 */ /* 0x008fce000f8e00ff */
.L_x_45:
[----:B-1----:R1:W2:Y:S02]  /*2750*/  SYNCS.PHASECHK.TRANS64.TRYWAIT P0, [R0+URZ], R2 ;  /* 0x00000002000075a7 */ /* 0x0022a400080011ff */
[----:B--2---:R-:W-:Y:S05]  /*2760*/  @!P0 NANOSLEEP.SYNCS 0x989680 ;  /* 0x009896800000895d */ /* 0x004fea0003900000 */
[----:B------:R-:W2:Y:S02]  /*2770*/  @!P0 SYNCS.PHASECHK.TRANS64 P0, [R0+URZ], R2 ;  /* 0x00000002000085a7 */ /* 0x000ea400080010ff */
[----:B--2---:R-:W-:Y:S05]  /*2780*/  @P0 EXIT ;  /* 0x000000000000094d */ /* 0x004fea0003800000 */
[----:B------:R-:W-:Y:S05]  /*2790*/  BRA `(.L_x_45) ;  /* 0xfffffffc00ec7947 */ /* 0x000fea000383ffff */
.L_x_22:
[----:B------:R-:W-:-:S04]  /*27a0*/  UISETP.NE.AND UP1, UPT, UR37, URZ, UPT ;  /* 0x000000ff2500728c */ /* 0x000fc8000bf25270 */
[----:B------:R-:W-:-:S09]  /*27b0*/  UISETP.NE.OR UP1, UPT, UR10, 0x1, UP1 ;  /* 0x000000010a00788c */ /* 0x000fd20008f25670 */
[----:B------:R-:W-:Y:S05]  /*27c0*/  BRA.U UP1, `(.L_x_46) ;  /* 0x00000005014c7547 */ /* 0x000fea000b800000 */
[----:B------:R-:W-:Y:S01]  /*27d0*/  HFMA2 R11, -RZ, RZ, 0, 0 ;  /* 0x00000000ff0b7431 */ /* 0x000fe200000001ff */
[----:B------:R-:W-:Y:S01]  /*27e0*/  ISETP.GE.U32.AND P2, PT, R10, 0x2, PT ;  /* 0x000000020a00780c */ /* 0x000fe20003f46070 */
[----:B------:R-:W-:Y:S01]  /*27f0*/  IMAD.MOV.U32 R12, RZ, RZ, 0x1 ;  /* 0x00000001ff0c7424 */ /* 0x000fe200078e00ff */
[----:B------:R-:W-:Y:S01]  /*2800*/  CS2R R8, SRZ ;  /* 0x0000000000087805 */ /* 0x000fe2000001ff00 */
[----:B------:R-:W-:Y:S01]  /*2810*/  IMAD.MOV.U32 R3, RZ, RZ, RZ ;  /* 0x000000ffff037224 */ /* 0x000fe200078e00ff */
[----:B------:R-:W-:Y:S01]  /*2820*/  UMOV UR4, 0x400 ;  /* 0x0000040000047882 */ /* 0x000fe20000000000 */
[----:B------:R-:W-:Y:S01]  /*2830*/  UMOV UR6, URZ ;  /* 0x000000ff00067c82 */ /* 0x000fe20008000000 */
[----:B------:R-:W-:-:S12]  /*2840*/  ULEA UR37, UR37, UR4, 0x18 ;  /* 0x0000000425257291 */ /* 0x000fd8000f8ec0ff */
.L_x_50:
[----:B------:R-:W-:Y:S02]  /*2850*/  LEA R0, R3, UR37, 0x3 ;  /* 0x0000002503007c11 */ /* 0x000fe4000f8e18ff */
[----:B------:R-:W-:-:S03]  /*2860*/  SHF.L.U32 R4, R8, 0x1f, RZ ;  /* 0x0000001f08047819 */ /* 0x000fc600000006ff */
[----:B------:R-:W-:Y:S01]  /*2870*/  VIADD R5, R0, 0xf0 ;  /* 0x000000f000057836 */ /* 0x000fe20000000000 */
[----:B------:R-:W1:Y:S02]  /*2880*/  SYNCS.PHASECHK.TRANS64.TRYWAIT P0, [R0+URZ+0xe0], R4 ;  /* 0x0000e004000075a7 */ /* 0x000e6400080011ff */
[----:B-1----:R-:W-:Y:S05]  /*2890*/  @!P0 BRA `(.L_x_47) ;  /* 0x0000007000588947 */ /* 0x002fea0003800000 */
.L_x_150:
[----:B------:R-:W-:Y:S01]  /*28a0*/  ULEA UR5, UR6, UR37, 0x3 ;  /* 0x0000002506057291 */ /* 0x000fe2000f8e18ff */
[----:B-1----:R-:W-:Y:S01]  /*28b0*/  PRMT R0, RZ, 0x654, R5 ;  /* 0x00000654ff007816 */ /* 0x002fe20000000005 */
[----:B------:R-:W-:Y:S01]  /*28c0*/  @!P2 IMAD.MOV.U32 R4, RZ, RZ, 0x10 ;  /* 0x00000010ff04a424 */ /* 0x000fe200078e00ff */
[----:B------:R-:W-:Y:S01]  /*28d0*/  SHF.L.U32 R5, R12, 0x1f, RZ ;  /* 0x0000001f0c057819 */ /* 0x000fe200000006ff */
[----:B------:R-:W-:Y:S01]  /*28e0*/  UIADD3 UR4, UPT, UPT, UR5, 0x80, URZ ;  /* 0x0000008005047890 */ /* 0x000fe2000fffe0ff */
[----:B------:R1:W-:Y:S05]  /*28f0*/  SYNCS.ARRIVE.TRANS64.RED.A1T0 RZ, [R0+URZ], RZ ;  /* 0x000000ff00ff79a7 */ /* 0x0003ea00081004ff */
[----:B------:R-:W-:Y:S01]  /*2900*/  IMAD.U32 R6, RZ, RZ, UR4 ;  /* 0x00000004ff067e24 */ /* 0x000fe2000f8e00ff */
[----:B------:R-:W2:Y:S04]  /*2910*/  SYNCS.PHASECHK.TRANS64.TRYWAIT P0, [UR5+0x90], R5 ;  /* 0x00009005ff0075a7 */ /* 0x000ea80008001105 */
[----:B------:R-:W-:Y:S01]  /*2920*/  PRMT R6, R10, 0x654, R6 ;  /* 0x000006540a067816 */ /* 0x000fe20000000006 */
[----:B-12---:R-:W-:Y:S06]  /*2930*/  @!P0 BRA `(.L_x_48) ;  /* 0x0000007000448947 */ /* 0x006fec0003800000 */
.L_x_152:
[----:B------:R-:W-:Y:S01]  /*2940*/  ULEA UR4, UR6, UR37, 0x4 ;  /* 0x0000002506047291 */ /* 0x000fe2000f8e20ff */
[----:B------:R-:W-:Y:S01]  /*2950*/  SEL R2, R6, R2, !P2 ;  /* 0x0000000206027207 */ /* 0x000fe20005000000 */
[----:B------:R-:W-:Y:S01]  /*2960*/  UIADD3 UR5, UPT, UPT, UR5, 0x80, URZ ;  /* 0x0000008005057890 */ /* 0x000fe2000fffe0ff */
[----:B-1----:R-:W-:Y:S01]  /*2970*/  LEA R0, R11, UR37, 0x3 ;  /* 0x000000250b007c11 */ /* 0x002fe2000f8e18ff */
[----:B------:R-:W-:Y:S01]  /*2980*/  UIADD3 UR4, UPT, UPT, UR4, 0x110, URZ ;  /* 0x0000011004047890 */ /* 0x000fe2000fffe0ff */
[----:B------:R1:W-:Y:S01]  /*2990*/  @!P2 SYNCS.ARRIVE.TRANS64.RED RZ, [R2+URZ], R4 ;  /* 0x0000000402ffa9a7 */ /* 0x0003e200080004ff */
[----:B------:R-:W-:Y:S01]  /*29a0*/  UIADD3 UR6, UPT, UPT, UR6, 0x1, URZ ;  /* 0x0000000106067890 */ /* 0x000fe2000fffe0ff */
[----:B------:R-:W-:-:S03]  /*29b0*/  VIADD R3, R3, 0x1 ;  /* 0x0000000103037836 */ /* 0x000fc60000000000 */
[----:B------:R-:W-:Y:S02]  /*29c0*/  UISETP.NE.AND UP0, UPT, UR6, 0x2, UPT ;  /* 0x000000020600788c */ /* 0x000fe4000bf05270 */
[----:B------:R-:W-:Y:S01]  /*29d0*/  ISETP.NE.AND P0, PT, R3, 0x2, PT ;  /* 0x000000020300780c */ /* 0x000fe20003f05270 */
[----:B------:R-:W-:Y:S06]  /*29e0*/  UGETNEXTWORKID.BROADCAST [UR4], [UR5] ;  /* 0x00000000040073ca */ /* 0x000fec0008000100 */
[----:B------:R-:W-:Y:S02]  /*29f0*/  USEL UR4, URZ, 0x1, UP0 ;  /* 0x00000001ff047887 */ /* 0x000fe40008000000 */
[----:B------:R-:W-:-:S04]  /*2a00*/  USEL UR6, UR6, URZ, UP0 ;  /* 0x000000ff06067287 */ /* 0x000fc80008000000 */
[----:B------:R-:W-:Y:S02]  /*2a10*/  LOP3.LUT R12, R12, UR4, RZ, 0x3c, !PT ;  /* 0x000000040c0c7c12 */ /* 0x000fe4000f8e3cff */
[----:B-1----:R-:W-:-:S04]  /*2a20*/  SHF.L.U32 R4, R9, 0x1f, RZ ;  /* 0x0000001f09047819 */ /* 0x002fc800000006ff */
[----:B------:R-:W1:Y:S02]  /*2a30*/  SYNCS.PHASECHK.TRANS64.TRYWAIT P1, [R0+URZ+0x80], R4 ;  /* 0x00008004000075a7 */ /* 0x000e6400080211ff */
[----:B-1----:R-:W-:Y:S05]  /*2a40*/  @!P1 BRA `(.L_x_49) ;  /* 0x0000007000189947 */ /* 0x002fea0003800000 */
.L_x_153:
[----:B-1----:R-:W-:Y:S01]  /*2a50*/  LEA R4, R11, UR37, 0x4 ;  /* 0x000000250b047c11 */ /* 0x002fe2000f8e20ff */
[----:B------:R-:W-:Y:S01]  /*2a60*/  VIADD R0, R0, 0x90 ;  /* 0x0000009000007836 */ /* 0x000fe20000000000 */
[----:B------:R-:W-:Y:S01]  /*2a70*/  SEL R3, R3, RZ, P0 ;  /* 0x000000ff03037207 */ /* 0x000fe20000000000 */
[----:B------:R-:W-:-:S03]  /*2a80*/  VIADD R11, R11, 0x1 ;  /* 0x000000010b0b7836 */ /* 0x000fc60000000000 */
[----:B------:R-:W1:Y:S01]  /*2a90*/  LDS.128 R4, [R4+0x110] ;  /* 0x0001100004047984 */ /* 0x000e620000000c00 */
[----:B------:R-:W-:Y:S02]  /*2aa0*/  PRMT R0, RZ, 0x654, R0 ;  /* 0x00000654ff007816 */ /* 0x000fe40000000000 */
[C---:B------:R-:W-:Y:S01]  /*2ab0*/  ISETP.NE.AND P1, PT, R11.reuse, 0x2, PT ;  /* 0x000000020b00780c */ /* 0x040fe20003f25270 */
[----:B------:R-:W-:Y:S01]  /*2ac0*/  @!PT LDS RZ, [RZ] ;  /* 0x00000000fffff984 */ /* 0x000fe20000000800 */
[----:B------:R-:W-:Y:S01]  /*2ad0*/  @!PT LDS RZ, [RZ] ;  /* 0x00000000fffff984 */ /* 0x000fe20000000800 */
[----:B------:R-:W-:Y:S01]  /*2ae0*/  @!PT LDS RZ, [RZ] ;  /* 0x00000000fffff984 */ /* 0x000fe20000000800 */
[----:B------:R-:W-:Y:S01]  /*2af0*/  @!PT LDS RZ, [RZ] ;  /* 0x00000000fffff984 */ /* 0x000fe20000000800 */
[----:B------:R2:W-:Y:S06]  /*2b00*/  MEMBAR.ALL.CTA ;  /* 0x0000000000007992 */ /* 0x0005ec0000008000 */
[----:B--2---:R-:W2:Y:S01]  /*2b10*/  FENCE.VIEW.ASYNC.S ;  /* 0x00000000000073c6 */ /* 0x004ea20000000000 */
[----:B------:R-:W-:Y:S01]  /*2b20*/  SEL R11, R11, RZ, P1 ;  /* 0x000000ff0b0b7207 */ /* 0x000fe20000800000 */
[----:B--2---:R2:W-:Y:S01]  /*2b30*/  SYNCS.ARRIVE.TRANS64.RED.A1T0 RZ, [R0+URZ], RZ ;  /* 0x000000ff00ff79a7 */ /* 0x0045e200081004ff */
[----:B-1----:R-:W-:-:S02]  /*2b40*/  LOP3.LUT P3, RZ, R6, 0x1, RZ, 0xc0, !PT ;  /* 0x0000000106ff7812 */ /* 0x002fc4000786c0ff */
[----:B------:R-:W-:-:S04]  /*2b50*/  SEL R4, RZ, 0x1, P1 ;  /* 0x00000001ff047807 */ /* 0x000fc80000800000 */
[----:B------:R-:W-:Y:S02]  /*2b60*/  LOP3.LUT R9, R9, R4, RZ, 0x3c, !PT ;  /* 0x0000000409097212 */ /* 0x000fe400078e3cff */
[----:B--2---:R-:W-:-:S04]  /*2b70*/  SEL R0, RZ, 0x1, P0 ;  /* 0x00000001ff007807 */ /* 0x004fc80000000000 */
[----:B------:R-:W-:Y:S01]  /*2b80*/  LOP3.LUT R8, R8, R0, RZ, 0x3c, !PT ;  /* 0x0000000008087212 */ /* 0x000fe200078e3cff */
[----:B------:R-:W-:Y:S06]  /*2b90*/  @P3 BRA `(.L_x_50) ;  /* 0xfffffffc002c3947 */ /* 0x000fec000383ffff */
[----:B------:R-:W-:Y:S01]  /*2ba0*/  ULEA UR5, UR6, UR37, 0x3 ;  /* 0x0000002506057291 */ /* 0x000fe2000f8e18ff */
[----:B------:R-:W-:-:S08]  /*2bb0*/  SHF.L.U32 R2, R12, 0x1f, RZ ;  /* 0x0000001f0c027819 */ /* 0x000fd000000006ff */
[----:B------:R-:W1:Y:S02]  /*2bc0*/  SYNCS.PHASECHK.TRANS64 P0, [UR5+0x90], R2 ;  /* 0x00009002ff0075a7 */ /* 0x000e640008001005 */
[----:B-1----:R-:W-:Y:S05]  /*2bd0*/  @P0 BRA `(.L_x_51) ;  /* 0x0000000000080947 */ /* 0x002fea0003800000 */
[----:B------:R-:W1:Y:S02]  /*2be0*/  SYNCS.PHASECHK.TRANS64.TRYWAIT P0, [UR5+0x90], R2 ;  /* 0x00009002ff0075a7 */ /* 0x000e640008001105 */
[----:B-1----:R-:W-:Y:S05]  /*2bf0*/  @!P0 BRA `(.L_x_52) ;  /* 0x0000006c00c08947 */ /* 0x002fea0003800000 */
.L_x_51:
[----:B------:R-:W-:-:S04]  /*2c00*/  UIADD3 UR4, UPT, UPT, UR6, 0x1, URZ ;  /* 0x0000000106047890 */ /* 0x000fc8000fffe0ff */
[----:B------:R-:W-:-:S04]  /*2c10*/  UISETP.NE.AND UP0, UPT, UR4, 0x2, UPT ;  /* 0x000000020400788c */ /* 0x000fc8000bf05270 */
[----:B------:R-:W-:Y:S02]  /*2c20*/  USEL UR7, URZ, 0x1, UP0 ;  /* 0x00000001ff077887 */ /* 0x000fe40008000000 */
[----:B------:R-:W-:-:S04]  /*2c30*/  USEL UR4, UR4, URZ, UP0 ;  /* 0x000000ff04047287 */ /* 0x000fc80008000000 */
[----:B------:R-:W-:Y:S01]  /*2c40*/  ULEA UR4, UR4, UR37, 0x3 ;  /* 0x0000002504047291 */ /* 0x000fe2000f8e18ff */
[----:B-1----:R-:W-:-:S04]  /*2c50*/  LOP3.LUT R2, R12, UR7, RZ, 0x3c, !PT ;  /* 0x000000070c027c12 */ /* 0x002fc8000f8e3cff */
[----:B------:R-:W-:-:S04]  /*2c60*/  SHF.L.U32 R0, R2, 0x1f, RZ ;  /* 0x0000001f02007819 */ /* 0x000fc800000006ff */
[----:B------:R-:W1:Y:S02]  /*2c70*/  SYNCS.PHASECHK.TRANS64 P0, [UR4+0x90], R0 ;  /* 0x00009000ff0075a7 */ /* 0x000e640008001004 */
[----:B-1----:R-:W-:Y:S05]  /*2c80*/  @P0 EXIT ;  /* 0x000000000000094d */ /* 0x002fea0003800000 */
[----:B------:R-:W-:Y:S02]  /*2c90*/  SHF.L.U32 R2, R2, 0x1f, RZ ;  /* 0x0000001f02027819 */ /* 0x000fe400000006ff */
[----:B------:R-:W-:-:S07]  /*2ca0*/  MOV R0, UR4 ;  /* 0x0000000400007c02 */ /* 0x000fce0008000f00 */
.L_x_53:
[----:B-1----:R1:W2:Y:S02]  /*2cb0*/  SYNCS.PHASECHK.TRANS64.TRYWAIT P0, [R0+URZ+0x90], R2 ;  /* 0x00009002000075a7 */ /* 0x0022a400080011ff */
[----:B--2---:R-:W-:Y:S05]  /*2cc0*/  @!P0 NANOSLEEP.SYNCS 0x989680 ;  /* 0x009896800000895d */ /* 0x004fea0003900000 */
[----:B------:R-:W2:Y:S02]  /*2cd0*/  @!P0 SYNCS.PHASECHK.TRANS64 P0, [R0+URZ+0x90], R2 ;  /* 0x00009002000085a7 */ /* 0x000ea400080010ff */
[----:B--2---:R-:W-:Y:S05]  /*2ce0*/  @P0 EXIT ;  /* 0x000000000000094d */ /* 0x004fea0003800000 */
[----:B------:R-:W-:Y:S05]  /*2cf0*/  BRA `(.L_x_53) ;  /* 0xfffffffc00ec7947 */ /* 0x000fea000383ffff */
.L_x_46:
[----:B------:R-:W-:Y:S05]  /*2d00*/  BRA.U UP4, `(.L_x_54) ;  /* 0x0000001104847547 */ /* 0x000fea000b800000 */
[----:B------:R-:W-:Y:S01]  /*2d10*/  UMOV UR6, 0x40 ;  /* 0x0000004000067882 */ /* 0x000fe20000000000 */
[----:B------:R-:W-:Y:S01]  /*2d20*/  NOP ;  /* 0x0000000000007918 */ /* 0x000fe20000000000 */
[----:B------:R-:W-:Y:S01]  /*2d30*/  ULEA UR6, UR37, UR6, 0x18 ;  /* 0x0000000625067291 */ /* 0x000fe2000f8ec0ff */
[----:B------:R-:W-:Y:S02]  /*2d40*/  UMOV UR7, 0x400 ;  /* 0x0000040000077882 */ /* 0x000fe40000000000 */
[----:B------:R-:W-:-:S06]  /*2d50*/  ULEA UR37, UR37, UR7, 0x18 ;  /* 0x0000000725257291 */ /* 0x000fcc000f8ec0ff */
[----:B------:R-:W1:Y:S02]  /*2d60*/  LDS.U8 R2, [UR6+0x1c] ;  /* 0x00001c06ff027984 */ /* 0x000e640008000000 */
[----:B-1----:R-:W-:-:S13]  /*2d70*/  ISETP.NE.AND P0, PT, R2, RZ, PT ;  /* 0x000000ff0200720c */ /* 0x002fda0003f05270 */
[----:B------:R-:W-:Y:S05]  /*2d80*/  @P0 BRA `(.L_x_55) ;  /* 0x0000000400080947 */ /* 0x000fea0003800000 */
[----:B------:R-:W-:Y:S02]  /*2d90*/  UISETP.NE.U32.AND UP0, UPT, UR5, 0x1, UPT ;  /* 0x000000010500788c */ /* 0x000fe4000bf05070 */
[----:B------:R-:W-:-:S07]  /*2da0*/  UIADD3 UR8, UPT, UPT, UR6, 0x8, URZ ;  /* 0x0000000806087890 */ /* 0x000fce000fffe0ff */
[----:B------:R-:W-:Y:S05]  /*2db0*/  BRA.U !UP0, `(.L_x_56) ;  /* 0x00000001089c7547 */ /* 0x000fea000b800000 */
[----:B------:R-:W-:Y:S01]  /*2dc0*/  ELECT P0, URZ, PT ;  /* 0x0000000000ff782f */ /* 0x000fe20003800000 */
[----:B------:R-:W-:-:S12]  /*2dd0*/  BSSY B0, `(.L_x_56) ;  /* 0x0000025000007945 */ /* 0x000fd80003800000 */
[----:B------:R-:W-:Y:S05]  /*2de0*/  @!P0 BRA `(.L_x_57) ;  /* 0x00000000008c8947 */ /* 0x000fea0003800000 */
[----:B------:R-:W-:-:S05]  /*2df0*/  UMOV UR7, 0x10 ;  /* 0x0000001000077882 */ /* 0x000fca0000000000 */
[----:B------:R-:W-:Y:S04]  /*2e00*/  DEPBAR.LE SB1, 0x36 ;  /* 0x00009d800000791a */ /* 0x000fe80000000000 */
[----:B------:R-:W1:Y:S02]  /*2e10*/  UTCATOMSWS.2CTA.FIND_AND_SET.ALIGN UP1, UR7, UR7 ;  /* 0x00000007000775e3 */ /* 0x000e640008220800 */
[----:B-1----:R-:W-:Y:S01]  /*2e20*/  MOV R10, UR7 ;  /* 0x00000007000a7c02 */ /* 0x002fe20008000f00 */
[----:B------:R-:W-:Y:S06]  /*2e30*/  BRA.U UP1, `(.L_x_58) ;  /* 0x0000000101187547 */ /* 0x000fec000b800000 */
.L_x_59:
[----:B------:R-:W-:Y:S05]  /*2e40*/  NANOSLEEP 0x64 ;  /* 0x000000640000795d */ /* 0x000fea0003800000 */
[----:B------:R-:W-:-:S05]  /*2e50*/  UMOV UR7, 0x10 ;  /* 0x0000001000077882 */ /* 0x000fca0000000000 */
[----:B------:R-:W-:Y:S04]  /*2e60*/  DEPBAR.LE SB1, 0x36 ;  /* 0x00009d800000791a */ /* 0x000fe80000000000 */
[----:B------:R-:W1:Y:S02]  /*2e70*/  UTCATOMSWS.2CTA.FIND_AND_SET.ALIGN UP1, UR7, UR7 ;  /* 0x00000007000775e3 */ /* 0x000e640008220800 */
[----:B-1----:R-:W-:Y:S01]  /*2e80*/  MOV R10, UR7 ;  /* 0x00000007000a7c02 */ /* 0x002fe20008000f00 */
[----:B------:R-:W-:Y:S05]  /*2e90*/  BRA.U !UP1, `(.L_x_59) ;  /* 0xfffffffd09e87547 */ /* 0x000fea000b83ffff */
.L_x_58:
[----:B------:R-:W1:Y:S01]  /*2ea0*/  LDS R5, [UR6+0x10] ;  /* 0x00001006ff057984 */ /* 0x000e620008000800 */
[----:B------:R-:W-:Y:S01]  /*2eb0*/  IMAD.U32 R3, RZ, RZ, UR37 ;  /* 0x00000025ff037e24 */ /* 0x000fe2000f8e00ff */
[----:B------:R-:W-:-:S03]  /*2ec0*/  MOV R2, UR4 ;  /* 0x0000000400027c02 */ /* 0x000fc60008000f00 */
[----:B------:R-:W-:Y:S01]  /*2ed0*/  VIADD R3, R3, 0x130 ;  /* 0x0000013003037836 */ /* 0x000fe20000000000 */
[----:B-1----:R-:W-:-:S04]  /*2ee0*/  SHF.L.U32 R5, R5, 0x1f, RZ ;  /* 0x0000001f05057819 */ /* 0x002fc800000006ff */
[----:B------:R-:W1:Y:S02]  /*2ef0*/  SYNCS.PHASECHK.TRANS64.TRYWAIT P0, [UR6+0x8], R5 ;  /* 0x00000805ff0075a7 */ /* 0x000e640008001106 */
[----:B-1----:R-:W-:Y:S05]  /*2f00*/  @P0 BRA `(.L_x_60) ;  /* 0x0000000000080947 */ /* 0x002fea0003800000 */
[----:B------:R-:W1:Y:S02]  /*2f10*/  SYNCS.PHASECHK.TRANS64.TRYWAIT P0, [UR6+0x8], R5 ;  /* 0x00000805ff0075a7 */ /* 0x000e640008001106 */
[----:B-1----:R-:W-:Y:S05]  /*2f20*/  @!P0 BRA `(.L_x_61) ;  /* 0x0000006c000c8947 */ /* 0x002fea0003800000 */
.L_x_60:
[----:B-1----:R-:W-:Y:S01]  /*2f30*/  HFMA2 R4, -RZ, RZ, 0, 5.9604644775390625e-08 ;  /* 0x00000001ff047431 */ /* 0x002fe200000001ff */
[----:B------:R-:W-:Y:S01]  /*2f40*/  UPRMT UR7, UR4, 0x654, UR8 ;  /* 0x0000065404077896 */ /* 0x000fe20008000008 */
[----:B------:R-:W-:Y:S01]  /*2f50*/  IMAD.MOV.U32 R7, RZ, RZ, 0xffff ;  /* 0x0000ffffff077424 */ /* 0x000fe200078e00ff */
[----:B------:R-:W-:Y:S01]  /*2f60*/  PRMT R2, R2, 0x654, R3 ;  /* 0x0000065402027816 */ /* 0x000fe20000000003 */
[----:B------:R-:W-:Y:S02]  /*2f70*/  IMAD.MOV.U32 R5, RZ, RZ, 0x4 ;  /* 0x00000004ff057424 */ /* 0x000fe400078e00ff */
[----:B------:R-:W-:Y:S01]  /*2f80*/  IMAD.SHL.U32 R9, R10, 0x20, RZ ;  /* 0x000000200a097824 */ /* 0x000fe200078e00ff */
[----:B------:R-:W-:Y:S02]  /*2f90*/  MOV R3, UR7 ;  /* 0x0000000700037c02 */ /* 0x000fe40008000f00 */
[-C--:B------:R-:W-:Y:S01]  /*2fa0*/  SHF.L.U32 R7, R7, R10.reuse, RZ ;  /* 0x0000000a07077219 */ /* 0x080fe200000006ff */
[----:B------:R1:W-:Y:S01]  /*2fb0*/  SYNCS.ARRIVE.TRANS64.RED RZ, [UR7], R5 ;  /* 0x00000005ffff79a7 */ /* 0x0003e20008000407 */
[----:B------:R-:W-:Y:S01]  /*2fc0*/  SHF.L.U32 R6, R4, R10, RZ ;  /* 0x0000000a04067219 */ /* 0x000fe200000006ff */
[----:B------:R1:W-:Y:S04]  /*2fd0*/  STS [UR37+0x130], R9 ;  /* 0x00013009ff007988 */ /* 0x0003e80008000825 */
[----:B------:R1:W-:Y:S04]  /*2fe0*/  STAS [R2.64], R10 ;  /* 0x0000000a02007dbd */ /* 0x0003e8000c0008ff */
[----:B------:R1:W-:Y:S04]  /*2ff0*/  ATOMS.OR RZ, [UR6+0x14], R7 ;  /* 0x00001407ffff798c */ /* 0x0003e8000b000006 */
[----:B------:R1:W-:Y:S04]  /*3000*/  ATOMS.OR RZ, [UR6+0x18], R6 ;  /* 0x00001806ffff798c */ /* 0x0003e8000b000006 */
[----:B------:R1:W-:Y:S02]  /*3010*/  ATOMS.XOR RZ, [UR6+0x10], R4 ;  /* 0x00001004ffff798c */ /* 0x0003e4000b800006 */
.L_x_57:
[----:B------:R-:W-:Y:S05]  /*3020*/  BSYNC B0 ;  /* 0x0000000000007941 */ /* 0x000fea0003800000 */
.L_x_56:
[----:B------:R-:W-:Y:S05]  /*3030*/  BRA.U UP0, `(.L_x_62) ;  /* 0x00000001006c7547 */ /* 0x000fea000b800000 */
[----:B------:R-:W-:-:S03]  /*3040*/  UMOV UR7, 0xffffffff ;  /* 0xffffffff00077882 */ /* 0x000fc60000000000 */
[----:B------:R-:W-:Y:S05]  /*3050*/  BRA.DIV UR7, `(.L_x_63) ;  /* 0x0000006a07d87947 */ /* 0x000fea000b800000 */
[----:B------:R-:W-:-:S13]  /*3060*/  ELECT P6, URZ, PT ;  /* 0x0000000000ff782f */ /* 0x000fda00038c0000 */
.L_x_157:
[----:B------:R-:W-:Y:S05]  /*3070*/  @!P6 BRA `(.L_x_62) ;  /* 0x00000000005ce947 */ /* 0x000fea0003800000 */
[----:B-1----:R-:W1:Y:S02]  /*3080*/  LDS R3, [UR6+0x10] ;  /* 0x00001006ff037984 */ /* 0x002e640008000800 */
[----:B-1----:R-:W-:-:S04]  /*3090*/  SHF.L.U32 R3, R3, 0x1f, RZ ;  /* 0x0000001f03037819 */ /* 0x002fc800000006ff */
[----:B------:R-:W1:Y:S02]  /*30a0*/  SYNCS.PHASECHK.TRANS64.TRYWAIT P0, [UR6+0x8], R3 ;  /* 0x00000803ff0075a7 */ /* 0x000e640008001106 */
[----:B-1----:R-:W-:Y:S05]  /*30b0*/  @P0 BRA `(.L_x_64) ;  /* 0x0000000000080947 */ /* 0x002fea0003800000 */
[----:B------:R-:W1:Y:S02]  /*30c0*/  SYNCS.PHASECHK.TRANS64.TRYWAIT P0, [UR6+0x8], R3 ;  /* 0x00000803ff0075a7 */ /* 0x000e640008001106 */
[----:B-1----:R-:W-:Y:S05]  /*30d0*/  @!P0 BRA `(.L_x_65) ;  /* 0x0000006800d88947 */ /* 0x002fea0003800000 */
.L_x_64:
[----:B------:R-:W2:Y:S01]  /*30e0*/  LDS R5, [UR37+0x130] ;  /* 0x00013025ff057984 */ /* 0x000ea20008000800 */
[----:B-1----:R-:W-:Y:S02]  /*30f0*/  HFMA2 R2, -RZ, RZ, 0, 5.9604644775390625e-08 ;  /* 0x00000001ff027431 */ /* 0x002fe400000001ff */
[----:B------:R-:W-:Y:S01]  /*3100*/  IMAD.MOV.U32 R3, RZ, RZ, 0xffff ;  /* 0x0000ffffff037424 */ /* 0x000fe200078e00ff */
[----:B------:R-:W-:Y:S01]  /*3110*/  UPRMT UR7, UR4, 0x654, UR8 ;  /* 0x0000065404077896 */ /* 0x000fe20008000008 */
[----:B--2---:R-:W-:-:S03]  /*3120*/  IMAD.SHL.U32 R4, R5, 0x20, RZ ;  /* 0x0000002005047824 */ /* 0x004fc600078e00ff */
[-C--:B------:R-:W-:Y:S02]  /*3130*/  SHF.L.U32 R3, R3, R5.reuse, RZ ;  /* 0x0000000503037219 */ /* 0x080fe400000006ff */
[----:B------:R-:W-:Y:S01]  /*3140*/  SHF.L.U32 R5, R2, R5, RZ ;  /* 0x0000000502057219 */ /* 0x000fe200000006ff */
[----:B------:R2:W-:Y:S04]  /*3150*/  STS [UR37+0x130], R4 ;  /* 0x00013004ff007988 */ /* 0x0005e80008000825 */
[----:B------:R2:W-:Y:S04]  /*3160*/  ATOMS.OR RZ, [UR6+0x14], R3 ;  /* 0x00001403ffff798c */ /* 0x0005e8000b000006 */
[----:B------:R2:W-:Y:S01]  /*3170*/  ATOMS.OR RZ, [UR6+0x18], R5 ;  /* 0x00001805ffff798c */ /* 0x0005e2000b000006 */
[----:B------:R-:W-:Y:S03]  /*3180*/  SYNCS.ARRIVE.TRANS64.RED.A1T0 RZ, [UR7], RZ ;  /* 0x000000ffffff79a7 */ /* 0x000fe60008100407 */
[----:B------:R2:W-:Y:S01]  /*3190*/  ATOMS.XOR RZ, [UR6+0x10], R2 ;  /* 0x00001002ffff798c */ /* 0x0005e2000b800006 */
[----:B------:R-:W-:Y:S05]  /*31a0*/  BRA `(.L_x_62) ;  /* 0x0000000000107947 */ /* 0x000fea0003800000 */
.L_x_55:
[----:B------:R-:W-:-:S05]  /*31b0*/  MOV R2, 0xffffffff ;  /* 0xffffffff00027802 */ /* 0x000fca0000000f00 */
[----:B------:R1:W-:Y:S02]  /*31c0*/  STS [UR37+0x130], R2 ;  /* 0x00013002ff007988 */ /* 0x0003e40008000825 */
[----:B-1----:R-:W-:Y:S02]  /*31d0*/  MOV R2, 0x31f0 ;  /* 0x000031f000027802 */ /* 0x002fe40000000f00 */
[----:B-----5:R-:W-:Y:S05]  /*31e0*/  CALL.REL.NOINC `($__internal_1_$__cuda_sm10x_tcgen05_guardrail_trap_phase_invalid_during_alloc) ;  /* 0x0000007000a87944 */ /* 0x020fea0003c00000 */
.L_x_62:
[----:B------:R-:W-:Y:S05]  /*31f0*/  WARPSYNC.ALL ;  /* 0x0000000000007948 */ /* 0x000fea0003800000 */
[----:B------:R-:W3:Y:S01]  /*3200*/  S2UR UR8, SR_CgaCtaId ;  /* 0x00000000000879c3 */ /* 0x000ee20000008800 */
[----:B------:R-:W-:Y:S01]  /*3210*/  UMOV UR6, 0x400 ;  /* 0x0000040000067882 */ /* 0x000fe20000000000 */
[----:B------:R-:W-:-:S06]  /*3220*/  NOP ;  /* 0x0000000000007918 */ /* 0x000fcc0000000000 */
[----:B------:R-:W-:Y:S06]  /*3230*/  BAR.ARV 0x6, 0xa0 ;  /* 0x0182800000007b1d */ /* 0x000fec0000002000 */
[----:B------:R-:W-:Y:S01]  /*3240*/  LOP3.LUT R0, R0, 0xffff, RZ, 0xc0, !PT ;  /* 0x0000ffff00007812 */ /* 0x000fe200078ec0ff */
[----:B-1----:R-:W-:Y:S01]  /*3250*/  IMAD.MOV.U32 R9, RZ, RZ, 0x1 ;  /* 0x00000001ff097424 */ /* 0x002fe200078e00ff */
[----:B------:R-:W-:Y:S01]  /*3260*/  LOP3.LUT R8, R8, 0xffff, RZ, 0xc0, !PT ;  /* 0x0000ffff08087812 */ /* 0x000fe200078ec0ff */
[----:B------:R-:W-:Y:S01]  /*3270*/  UMOV UR22, URZ ;  /* 0x000000ff00167c82 */ /* 0x000fe20008000000 */
[----:B------:R-:W-:Y:S01]  /*3280*/  R2UR UR12, R0 ;  /* 0x00000000000c72ca */ /* 0x000fe200000e0000 */
[----:B------:R-:W-:Y:S01]  /*3290*/  UMOV UR21, URZ ;  /* 0x000000ff00157c82 */ /* 0x000fe20008000000 */
[----:B------:R-:W-:Y:S01]  /*32a0*/  R2UR UR13, R8 ;  /* 0x00000000080d72ca */ /* 0x000fe200000e0000 */
[----:B------:R-:W-:Y:S01]  /*32b0*/  IMAD.MOV.U32 R8, RZ, RZ, RZ ;  /* 0x000000ffff087224 */ /* 0x000fe200078e00ff */
[----:B------:R-:W-:-:S02]  /*32c0*/  UISETP.NE.AND UP2, UPT, UR5, URZ, UPT ;  /* 0x000000ff0500728c */ /* 0x000fc4000bf45270 */
[----:B---3--:R-:W-:Y:S01]  /*32d0*/  ULEA UR8, UR8, UR6, 0x18 ;  /* 0x0000000608087291 */ /* 0x008fe2000f8ec0ff */
[----:B------:R-:W1:Y:S03]  /*32e0*/  LDCU UR6, c[0x0][0x38c] ;  /* 0x00007180ff0677ac */ /* 0x000e660008000800 */
[----:B------:R-:W-:Y:S02]  /*32f0*/  UIADD3 UR14, UPT, UPT, UR8, 0x6300, URZ ;  /* 0x00006300080e7890 */ /* 0x000fe4000fffe0ff */
[----:B------:R-:W-:-:S03]  /*3300*/  UIADD3 UR15, UPT, UPT, UR8, 0x7b00, URZ ;  /* 0x00007b00080f7890 */ /* 0x000fc6000fffe0ff */
[----:B--2---:R-:W2:Y:S01]  /*3310*/  LDS R2, [UR8+0x130] ;  /* 0x00013008ff027984 */ /* 0x004ea20008000800 */
[----:B------:R-:W-:Y:S02]  /*3320*/  USHF.R.U32.HI UR14, URZ, 0x4, UR14 ;  /* 0x00000004ff0e7899 */ /* 0x000fe4000801160e */
[----:B------:R-:W-:Y:S02]  /*3330*/  USHF.R.U32.HI UR15, URZ, 0x4, UR15 ;  /* 0x00000004ff0f7899 */ /* 0x000fe4000801160f */
[----:B------:R-:W-:Y:S02]  /*3340*/  ULOP3.LUT UR14, UR14, 0x3fff, URZ, 0xc0, !UPT ;  /* 0x00003fff0e0e7892 */ /* 0x000fe4000f8ec0ff */
[----:B------:R-:W-:Y:S02]  /*3350*/  ULOP3.LUT UR15, UR15, 0x3fff, URZ, 0xc0, !UPT ;  /* 0x00003fff0f0f7892 */ /* 0x000fe4000f8ec0ff */
[----:B------:R-:W-:Y:S02]  /*3360*/  ULOP3.LUT UR14, UR14, 0x10000, URZ, 0xfc, !UPT ;  /* 0x000100000e0e7892 */ /* 0x000fe4000f8efcff */
[----:B-1----:R-:W-:-:S02]  /*3370*/  UIADD3 UR6, UPT, UPT, UR6, 0x1f, URZ ;  /* 0x0000001f06067890 */ /* 0x002fc4000fffe0ff */
[----:B------:R-:W-:Y:S02]  /*3380*/  ULOP3.LUT UR15, UR15, 0x10000, URZ, 0xfc, !UPT ;  /* 0x000100000f0f7892 */ /* 0x000fe4000f8efcff */
[----:B------:R-:W-:Y:S01]  /*3390*/  USHF.R.S32.HI UR7, URZ, 0x1f, UR6 ;  /* 0x0000001fff077899 */ /* 0x000fe20008011406 */
[----:B------:R-:W-:Y:S01]  /*33a0*/  UMOV UR20, URZ ;  /* 0x000000ff00147c82 */ /* 0x000fe20008000000 */
[----:B------:R-:W-:Y:S02]  /*33b0*/  UMOV UR26, 0x0 ;  /* 0x00000000001a7882 */ /* 0x000fe40000000000 */
[----:B------:R-:W-:Y:S01]  /*33c0*/  ULEA.HI UR7, UR7, UR6, URZ, 0x5 ;  /* 0x0000000607077291 */ /* 0x000fe2000f8f28ff */
[----:B------:R-:W-:-:S03]  /*33d0*/  UMOV UR27, 0x8400490 ;  /* 0x08400490001b7882 */ /* 0x000fc60000000000 */
[----:B------:R-:W-:-:S04]  /*33e0*/  USHF.R.S32.HI UR7, URZ, 0x5, UR7 ;  /* 0x00000005ff077899 */ /* 0x000fc80008011407 */
[----:B------:R-:W-:-:S04]  /*33f0*/  UISETP.LT.AND UP0, UPT, UR7, 0x1, UPT ;  /* 0x000000010700788c */ /* 0x000fc8000bf01270 */
[----:B------:R-:W-:Y:S01]  /*3400*/  USEL UR23, UR7, 0x1, !UP0 ;  /* 0x0000000107177887 */ /* 0x000fe2000c000000 */
[----:B--2---:R-:W-:Y:S02]  /*3410*/  R2UR UR24, R2 ;  /* 0x00000000021872ca */ /* 0x004fe400000e0000 */
[----:B------:R-:W-:-:S13]  /*3420*/  CS2R R2, SRZ ;  /* 0x0000000000027805 */ /* 0x000fda000001ff00 */
.L_x_73:
[C---:B------:R-:W-:Y:S02]  /*3430*/  LEA R0, R8.reuse, UR8, 0x3 ;  /* 0x0000000808007c11 */ /* 0x040fe4000f8e18ff */
[----:B------:R-:W-:Y:S02]  /*3440*/  SHF.L.U32 R4, R3, 0x1f, RZ ;  /* 0x0000001f03047819 */ /* 0x000fe400000006ff */
[----:B------:R-:W-:Y:S02]  /*3450*/  LEA R5, R8, UR8, 0x4 ;  /* 0x0000000808057c11 */ /* 0x000fe4000f8e20ff */
[----:B------:R-:W1:Y:S02]  /*3460*/  SYNCS.PHASECHK.TRANS64.TRYWAIT P0, [R0+URZ+0x80], R4 ;  /* 0x00008004000075a7 */ /* 0x000e6400080011ff */
[----:B-1-34-:R-:W-:Y:S05]  /*3470*/  @!P0 BRA `(.L_x_66) ;  /* 0x0000006800088947 */ /* 0x01afea0003800000 */
.L_x_158:
[----:B-1----:R-:W1:Y:S01]  /*3480*/  LDS.128 R4, [R5+0x110] ;  /* 0x0001100005047984 */ /* 0x002e620000000c00 */
[----:B------:R-:W-:Y:S02]  /*3490*/  VIADD R0, R0, 0x90 ;  /* 0x0000009000007836 */ /* 0x000fe40000000000 */
[----:B------:R-:W-:Y:S01]  /*34a0*/  VIADD R8, R8, 0x1 ;  /* 0x0000000108087836 */ /* 0x000fe20000000000 */
[----:B------:R-:W-:Y:S01]  /*34b0*/  @!PT LDS RZ, [RZ] ;  /* 0x00000000fffff984 */ /* 0x000fe20000000800 */
[----:B------:R-:W-:Y:S01]  /*34c0*/  @!PT LDS RZ, [RZ] ;  /* 0x00000000fffff984 */ /* 0x000fe20000000800 */
[----:B------:R-:W-:Y:S01]  /*34d0*/  @!PT LDS RZ, [RZ] ;  /* 0x00000000fffff984 */ /* 0x000fe20000000800 */
[----:B------:R-:W-:Y:S01]  /*34e0*/  @!PT LDS RZ, [RZ] ;  /* 0x00000000fffff984 */ /* 0x000fe20000000800 */
[----:B------:R2:W-:Y:S06]  /*34f0*/  MEMBAR.ALL.CTA ;  /* 0x0000000000007992 */ /* 0x0005ec0000008000 */
[----:B--2---:R-:W2:Y:S01]  /*3500*/  FENCE.VIEW.ASYNC.S ;  /* 0x00000000000073c6 */ /* 0x004ea20000000000 */
[----:B------:R-:W-:-:S04]  /*3510*/  PRMT R0, RZ, 0x654, R0 ;  /* 0x00000654ff007816 */ /* 0x000fc80000000000 */
[----:B--2---:R2:W-:Y:S01]  /*3520*/  SYNCS.ARRIVE.TRANS64.RED.A1T0 RZ, [R0+URZ], RZ ;  /* 0x000000ff00ff79a7 */ /* 0x0045e200081004ff */
[----:B-1----:R-:W-:Y:S01]  /*3530*/  LOP3.LUT P1, RZ, R6, 0x1, RZ, 0xc0, !PT ;  /* 0x0000000106ff7812 */ /* 0x002fe2000782c0ff */
[----:B--2---:R-:W-:-:S12]  /*3540*/  BRA.U UP2, `(.L_x_67) ;  /* 0x0000000102cc7547 */ /* 0x004fd8000b800000 */
[----:B------:R-:W1:Y:S01]  /*3550*/  LDCU UR6, c[0x0][0x38c] ;  /* 0x00007180ff0677ac */ /* 0x000e620008000800 */
[----:B------:R-:W-:Y:S02]  /*3560*/  PLOP3.LUT P2, PT, PT, PT, PT, 0x80, 0x8 ;  /* 0x000000000008781c */ /* 0x000fe40003f4f070 */
[----:B------:R-:W-:Y:S01]  /*3570*/  SHF.L.U32 R4, R9, 0x1f, RZ ;  /* 0x0000001f09047819 */ /* 0x000fe200000006ff */
[----:B------:R-:W-:Y:S02]  /*3580*/  ULEA UR11, UR22, UR8, 0x3 ;  /* 0x00000008160b7291 */ /* 0x000fe4000f8e18ff */
[----:B-1----:R-:W-:-:S06]  /*3590*/  UISETP.GE.AND UP0, UPT, UR6, 0x1, UPT ;  /* 0x000000010600788c */ /* 0x002fcc000bf06270 */
[----:B------:R-:W-:-:S05]  /*35a0*/  PLOP3.LUT P0, PT, PT, PT, UP0, 0x80, 0x8 ;  /* 0x000000000008781c */ /* 0x000fca0003f0f008 */
[----:B------:R-:W-:-:S08]  /*35b0*/  @UP0 ULEA UR6, UR21, UR8, 0x3 ;  /* 0x0000000815060291 */ /* 0x000fd0000f8e18ff */
[----:B------:R-:W-:-:S04]  /*35c0*/  @P0 SHF.L.U32 R0, R2, 0x1f, RZ ;  /* 0x0000001f02000819 */ /* 0x000fc800000006ff */
[----:B------:R1:W2:Y:S01]  /*35d0*/  @P0 SYNCS.PHASECHK.TRANS64.TRYWAIT P2, [UR6], R0 ;  /* 0x00000000ff0005a7 */ /* 0x0002a20008041106 */
[----:B------:R-:W3:Y:S02]  /*35e0*/  SYNCS.PHASECHK.TRANS64.TRYWAIT P0, [UR11+0xc0], R4 ;  /* 0x0000c004ff0075a7 */ /* 0x000ee4000800110b */
[----:B-123--:R-:W-:Y:S05]  /*35f0*/  @!P0 BRA `(.L_x_68) ;  /* 0x0000006400bc8947 */ /* 0x00efea0003800000 */
.L_x_160:
[----:B------:R-:W-:Y:S01]  /*3600*/  UMOV UR19, UR20 ;  /* 0x0000001400137c82 */ /* 0x000fe20008000000 */
[----:B------:R-:W-:Y:S05]  /*3610*/  BRA.U !UP0, `(.L_x_69) ;  /* 0x0000000108887547 */ /* 0x000fea000b800000 */
[----:B------:R-:W-:Y:S02]  /*3620*/  UIADD3 UR19, UPT, UPT, UR23, UR20, URZ ;  /* 0x0000001417137290 */ /* 0x000fe4000fffe0ff */
[----:B------:R-:W-:Y:S02]  /*3630*/  ULEA UR10, UR22, UR24, 0x7 ;  /* 0x00000018160a7291 */ /* 0x000fe4000f8e38ff */
[----:B------:R-:W-:Y:S01]  /*3640*/  UPLOP3.LUT UP3, UPT, UPT, UPT, UPT, 0x40, 0x4 ;  /* 0x000000000004789c */ /* 0x000fe20003f6e870 */
[----:B------:R-:W-:Y:S01]  /*3650*/  UMOV UR18, UR7 ;  /* 0x0000000700127c82 */ /* 0x000fe20008000000 */
[----:B------:R-:W-:-:S09]  /*3660*/  UMOV UR17, UR21 ;  /* 0x0000001500117c82 */ /* 0x000fd20008000000 */
.L_x_72:
[----:B--2---:R-:W-:Y:S01]  /*3670*/  ULEA UR9, UR17, UR8, 0x3 ;  /* 0x0000000811097291 */ /* 0x004fe2000f8e18ff */
[----:B---3--:R-:W-:Y:S11]  /*3680*/  @P2 BRA `(.L_x_70) ;  /* 0x00000000000c2947 */ /* 0x008ff60003800000 */
[----:B-1----:R-:W-:Y:S04]  /*3690*/  SHF.L.U32 R4, R2, 0x1f, RZ ;  /* 0x0000001f02047819 */ /* 0x002fe800000006ff */
[----:B------:R-:W1:Y:S02]  /*36a0*/  SYNCS.PHASECHK.TRANS64.TRYWAIT P0, [UR9], R4 ;  /* 0x00000004ff0075a7 */ /* 0x000e640008001109 */
[----:B-1----:R-:W-:Y:S05]  /*36b0*/  @!P0 BRA `(.L_x_71) ;  /* 0x0000006400a48947 */ /* 0x002fea0003800000 */
.L_x_70:
[----:B------:R-:W-:Y:S01]  /*36c0*/  UISETP.NE.AND UP0, UPT, UR18, 0x1, UPT ;  /* 0x000000011200788c */ /* 0x000fe2000bf05270 */
[----:B------:R-:W-:Y:S01]  /*36d0*/  PLOP3.LUT P2, PT, PT, PT, PT, 0x80, 0x8 ;  /* 0x000000000008781c */ /* 0x000fe20003f4f070 */
[----:B------:R-:W-:Y:S02]  /*36e0*/  UIADD3 UR21, UPT, UPT, UR17, 0x1, URZ ;  /* 0x0000000111157890 */ /* 0x000fe4000fffe0ff */
[----:B------:R-:W-:Y:S02]  /*36f0*/  ULEA UR28, UR17, UR15, 0x8 ;  /* 0x0000000f111c7291 */ /* 0x000fe4000f8e40ff */
[----:B------:R-:W-:Y:S01]  /*3700*/  UISETP.NE.AND UP1, UPT, UR21, 0x3, UPT ;  /* 0x000000031500788c */ /* 0x000fe2000bf25270 */
[----:B------:R-:W-:Y:S01]  /*3710*/  PLOP3.LUT P0, PT, PT, PT, UP0, 0x80, 0x8 ;  /* 0x000000000008781c */ /* 0x000fe20003f0f008 */
[----:B------:R-:W-:Y:S02]  /*3720*/  ULEA UR30, UR17, UR14, 0x7 ;  /* 0x0000000e111e7291 */ /* 0x000fe4000f8e38ff */
[----:B------:R-:W-:Y:S02]  /*3730*/  USEL UR16, URZ, 0x1, UP1 ;  /* 0x00000001ff107887 */ /* 0x000fe40008800000 */
[----:B------:R-:W-:Y:S02]  /*3740*/  USEL UR21, UR21, URZ, UP1 ;  /* 0x000000ff15157287 */ /* 0x000fe40008800000 */
[----:B------:R-:W-:Y:S02]  /*3750*/  UIADD3 UR9, UPT, UPT, UR9, 0x18, URZ ;  /* 0x0000001809097890 */ /* 0x000fe4000fffe0ff */
[----:B------:R-:W-:Y:S01]  /*3760*/  @UP0 ULEA UR6, UR21, UR8, 0x3 ;  /* 0x0000000815060291 */ /* 0x000fe2000f8e18ff */
[----:B------:R-:W-:Y:S01]  /*3770*/  LOP3.LUT R2, R2, UR16, RZ, 0x3c, !PT ;  /* 0x0000001002027c12 */ /* 0x000fe2000f8e3cff */
[----:B------:R-:W-:Y:S01]  /*3780*/  UMOV UR29, 0xc0004010 ;  /* 0xc0004010001d7882 */ /* 0x000fe20000000000 */
[----:B------:R-:W-:Y:S01]  /*3790*/  UMOV UR31, 0xc0004010 ;  /* 0xc0004010001f7882 */ /* 0x000fe20000000000 */
[----:B------:R-:W-:Y:S01]  /*37a0*/  UIADD3 UR20, UPT, UPT, UR20, 0x1, URZ ;  /* 0x0000000114147890 */ /* 0x000fe2000fffe0ff */
[----:B-1----:R-:W-:Y:S01]  /*37b0*/  @P0 SHF.L.U32 R0, R2, 0x1f, RZ ;  /* 0x0000001f02000819 */ /* 0x002fe200000006ff */
[----:B------:R-:W-:Y:S02]  /*37c0*/  UIADD3 UR18, UPT, UPT, UR18, -0x1, URZ ;  /* 0xffffffff12127890 */ /* 0x000fe4000fffe0ff */
[----:B------:R-:W-:Y:S01]  /*37d0*/  UISETP.NE.AND UP0, UPT, UR20, UR19, UPT ;  /* 0x000000131400728c */ /* 0x000fe2000bf05270 */
[----:B------:R2:W3:Y:S01]  /*37e0*/  @P0 SYNCS.PHASECHK.TRANS64.TRYWAIT P2, [UR6], R0 ;  /* 0x00000000ff0005a7 */ /* 0x0004e20008041106 */
[----:B------:R2:W-:Y:S01]  /*37f0*/  UTCQMMA.2CTA gdesc[UR30], gdesc[UR28], tmem[UR10], tmem[UR26], idesc[UR27], UP3 ;  /* 0x00ff1a1c1e0075ea */ /* 0x0005e20009a0030a */
[----:B------:R-:W-:Y:S01]  /*3800*/  UPLOP3.LUT UP3, UPT, UPT, UPT, UPT, 0x80, 0x8 ;  /* 0x000000000008789c */ /* 0x000fe20003f6f070 */
[----:B------:R2:W-:Y:S01]  /*3810*/  UTCBAR.2CTA.MULTICAST [UR9], URZ, UR13 ;  /* 0x000000ff090073e9 */ /* 0x0005e2000820080d */
[----:B------:R-:W-:Y:S04]  /*3820*/  UMOV UR17, UR21 ;  /* 0x0000001500117c82 */ /* 0x000fe80008000000 */
[----:B------:R-:W-:Y:S05]  /*3830*/  BRA.U UP0, `(.L_x_72) ;  /* 0xfffffffd008c7547 */ /* 0x000fea000b83ffff */
.L_x_69:
[----:B------:R-:W-:Y:S01]  /*3840*/  UIADD3 UR11, UPT, UPT, UR11, 0xa0, URZ ;  /* 0x000000a00b0b7890 */ /* 0x000fe2000fffe0ff */
[----:B------:R-:W-:-:S08]  /*3850*/  UMOV UR20, UR19 ;  /* 0x0000001300147c82 */ /* 0x000fd00008000000 */
[----:B------:R4:W-:Y:S01]  /*3860*/  UTCBAR.2CTA.MULTICAST [UR11], URZ, UR12 ;  /* 0x000000ff0b0073e9 */ /* 0x0009e2000820080c */
[----:B------:R-:W-:Y:S02]  /*3870*/  NOP ;  /* 0x0000000000007918 */ /* 0x000fe40000000000 */
.L_x_67:
[----:B------:R-:W-:Y:S01]  /*3880*/  UIADD3 UR22, UPT, UPT, UR22, 0x1, URZ ;  /* 0x0000000116167890 */ /* 0x000fe2000fffe0ff */
[----:B------:R-:W-:-:S03]  /*3890*/  ISETP.NE.AND P0, PT, R8, 0x2, PT ;  /* 0x000000020800780c */ /* 0x000fc60003f05270 */
[----:B------:R-:W-:Y:S01]  /*38a0*/  UISETP.NE.AND UP0, UPT, UR22, 0x4, UPT ;  /* 0x000000041600788c */ /* 0x000fe2000bf05270 */
[----:B-12---:R-:W-:Y:S02]  /*38b0*/  SEL R0, RZ, 0x1, P0 ;  /* 0x00000001ff007807 */ /* 0x006fe40000000000 */
[----:B------:R-:W-:Y:S01]  /*38c0*/  SEL R8, R8, RZ, P0 ;  /* 0x000000ff08087207 */ /* 0x000fe20000000000 */
[----:B------:R-:W-:Y:S01]  /*38d0*/  USEL UR6, URZ, 0x1, UP0 ;  /* 0x00000001ff067887 */ /* 0x000fe20008000000 */
[----:B------:R-:W-:Y:S01]  /*38e0*/  LOP3.LUT R3, R3, R0, RZ, 0x3c, !PT ;  /* 0x0000000003037212 */ /* 0x000fe200078e3cff */
[----:B------:R-:W-:-:S04]  /*38f0*/  USEL UR22, UR22, URZ, UP0 ;  /* 0x000000ff16167287 */ /* 0x000fc80008000000 */
[----:B------:R-:W-:Y:S01]  /*3900*/  LOP3.LUT R9, R9, UR6, RZ, 0x3c, !PT ;  /* 0x0000000609097c12 */ /* 0x000fe2000f8e3cff */
[----:B------:R-:W-:Y:S07]  /*3910*/  @P1 BRA `(.L_x_73) ;  /* 0xfffffff800c41947 */ /* 0x000fee000383ffff */
[----:B------:R-:W1:Y:S01]  /*3920*/  S2UR UR6, SR_CgaCtaId ;  /* 0x00000000000679c3 */ /* 0x000e620000008800 */
[----:B------:R-:W-:Y:S01]  /*3930*/  ELECT P0, URZ, PT ;  /* 0x0000000000ff782f */ /* 0x000fe20003800000 */
[----:B------:R-:W-:Y:S01]  /*3940*/  HFMA2 R0, -RZ, RZ, 0, 5.9604644775390625e-08 ;  /* 0x00000001ff007431 */ /* 0x000fe200000001ff */
[----:B------:R-:W-:-:S05]  /*3950*/  UMOV UR7, 0x40 ;  /* 0x0000004000077882 */ /* 0x000fca0000000000 */
[----:B------:R-:W-:Y:S01]  /*3960*/  UVIRTCOUNT.DEALLOC.SMPOOL 0x80 ;  /* 0x000000800000784c */ /* 0x000fe20000000000 */
[----:B------:R-:W-:Y:S02]  /*3970*/  UISETP.NE.AND UP0, UPT, UR5, URZ, UPT ;  /* 0x000000ff0500728c */ /* 0x000fe4000bf05270 */
[----:B-1----:R-:W-:-:S09]  /*3980*/  ULEA UR6, UR6, UR7, 0x18 ;  /* 0x0000000706067291 */ /* 0x002fd2000f8ec0ff */
[----:B------:R1:W-:Y:S01]  /*3990*/  @P0 STS.U8 [UR6+0x1c], R0 ;  /* 0x00001c00ff000988 */ /* 0x0003e20008000006 */
[----:B------:R-:W-:Y:S05]  /*39a0*/  BRA.U UP0, `(.L_x_74) ;  /* 0x0000000100a07547 */ /* 0x000fea000b800000 */
[----:B------:R-:W-:Y:S01]  /*39b0*/  UIADD3 UR5, UPT, UPT, UR8, 0xc0, URZ ;  /* 0x000000c008057890 */ /* 0x000fe2000fffe0ff */
[----:B------:R-:W-:-:S03]  /*39c0*/  SHF.L.U32 R2, R9, 0x1f, RZ ;  /* 0x0000001f09027819 */ /* 0x000fc600000006ff */
[----:B------:R-:W-:-:S09]  /*39d0*/  ULEA UR7, UR22, UR5, 0x3 ;  /* 0x0000000516077291 */ /* 0x000fd2000f8e18ff */
[----:B------:R-:W2:Y:S02]  /*39e0*/  SYNCS.PHASECHK.TRANS64.TRYWAIT P0, [UR7], R2 ;  /* 0x00000002ff0075a7 */ /* 0x000ea40008001107 */
[----:B--2---:R-:W-:Y:S05]  /*39f0*/  @!P0 BRA `(.L_x_75) ;  /* 0x0000006000ec8947 */ /* 0x004fea0003800000 */
.L_x_163:
[----:B------:R-:W-:-:S04]  /*3a00*/  UIADD3 UR9, UPT, UPT, UR22, 0x1, URZ ;  /* 0x0000000116097890 */ /* 0x000fc8000fffe0ff */
[----:B------:R-:W-:-:S04]  /*3a10*/  UISETP.NE.AND UP1, UPT, UR9, 0x4, UPT ;  /* 0x000000040900788c */ /* 0x000fc8000bf25270 */
[----:B------:R-:W-:Y:S02]  /*3a20*/  USEL UR10, URZ, 0x1, UP1 ;  /* 0x00000001ff0a7887 */ /* 0x000fe40008800000 */
[----:B------:R-:W-:-:S04]  /*3a30*/  USEL UR9, UR9, URZ, UP1 ;  /* 0x000000ff09097287 */ /* 0x000fc80008800000 */
[----:B------:R-:W-:Y:S01]  /*3a40*/  ULEA UR7, UR9, UR5, 0x3 ;  /* 0x0000000509077291 */ /* 0x000fe2000f8e18ff */
[----:B-1----:R-:W-:-:S04]  /*3a50*/  LOP3.LUT R2, R9, UR10, RZ, 0x3c, !PT ;  /* 0x0000000a09027c12 */ /* 0x002fc8000f8e3cff */
[----:B------:R-:W-:-:S04]  /*3a60*/  SHF.L.U32 R3, R2, 0x1f, RZ ;  /* 0x0000001f02037819 */ /* 0x000fc800000006ff */
[----:B------:R-:W1:Y:S02]  /*3a70*/  SYNCS.PHASECHK.TRANS64.TRYWAIT P0, [UR7], R3 ;  /* 0x00000003ff0075a7 */ /* 0x000e640008001107 */
[----:B-1----:R-:W-:Y:S05]  /*3a80*/  @!P0 BRA `(.L_x_76) ;  /* 0x0000006000e08947 */ /* 0x002fea0003800000 */
.L_x_165:
        /* <DEDUP_REMOVED lines=9> */
.L_x_167:
[----:B------:R-:W-:-:S04]  /*3b20*/  UIADD3 UR9, UPT, UPT, UR9, 0x1, URZ ;  /* 0x0000000109097890 */ /* 0x000fc8000fffe0ff */
[----:B------:R-:W-:-:S04]  /*3b30*/  UISETP.NE.AND UP1, UPT, UR9, 0x4, UPT ;  /* 0x000000040900788c */ /* 0x000fc8000bf25270 */
[----:B------:R-:W-:Y:S02]  /*3b40*/  USEL UR7, URZ, 0x1, UP1 ;  /* 0x00000001ff077887 */ /* 0x000fe40008800000 */
[----:B------:R-:W-:-:S04]  /*3b50*/  USEL UR9, UR9, URZ, UP1 ;  /* 0x000000ff09097287 */ /* 0x000fc80008800000 */
[----:B------:R-:W-:Y:S01]  /*3b60*/  ULEA UR9, UR9, UR5, 0x3 ;  /* 0x0000000509097291 */ /* 0x000fe2000f8e18ff */
[----:B------:R-:W-:-:S04]  /*3b70*/  LOP3.LUT R2, R2, UR7, RZ, 0x3c, !PT ;  /* 0x0000000702027c12 */ /* 0x000fc8000f8e3cff */
[----:B------:R-:W-:Y:S01]  /*3b80*/  SHF.L.U32 R2, R2, 0x1f, RZ ;  /* 0x0000001f02027819 */ /* 0x000fe200000006ff */
[----:B-1----:R-:W-:-:S04]  /*3b90*/  IMAD.U32 R0, RZ, RZ, UR9 ;  /* 0x00000009ff007e24 */ /* 0x002fc8000f8e00ff */
[----:B------:R1:W2:Y:S03]  /*3ba0*/  SYNCS.PHASECHK.TRANS64.TRYWAIT P0, [R0+URZ], R2 ;  /* 0x00000002000075a7 */ /* 0x0002a600080011ff */
[----:B--2---:R-:W-:Y:S05]  /*3bb0*/  @!P0 NANOSLEEP.SYNCS 0x989680 ;  /* 0x009896800000895d */ /* 0x004fea0003900000 */
[----:B------:R-:W2:Y:S02]  /*3bc0*/  @!P0 SYNCS.PHASECHK.TRANS64 P0, [R0+URZ], R2 ;  /* 0x00000002000085a7 */ /* 0x000ea400080010ff */
[----:B--2---:R-:W-:Y:S05]  /*3bd0*/  @P0 BRA `(.L_x_78) ;  /* 0x0000000000200947 */ /* 0x004fea0003800000 */
.L_x_79:
[----:B--2---:R2:W1:Y:S02]  /*3be0*/  SYNCS.PHASECHK.TRANS64.TRYWAIT P0, [R0+URZ], R2 ;  /* 0x00000002000075a7 */ /* 0x00446400080011ff */
[----:B-1----:R-:W-:Y:S05]  /*3bf0*/  @!P0 NANOSLEEP.SYNCS 0x989680 ;  /* 0x009896800000895d */ /* 0x002fea0003900000 */
[----:B------:R-:W1:Y:S02]  /*3c00*/  @!P0 SYNCS.PHASECHK.TRANS64 P0, [R0+URZ], R2 ;  /* 0x00000002000085a7 */ /* 0x000e6400080010ff */
[----:B-1----:R-:W-:Y:S05]  /*3c10*/  @!P0 BRA `(.L_x_79) ;  /* 0xfffffffc00f08947 */ /* 0x002fea000383ffff */
[----:B------:R-:W-:Y:S05]  /*3c20*/  BRA `(.L_x_78) ;  /* 0x00000000000c7947 */ /* 0x000fea0003800000 */
.L_x_74:
[----:B------:R-:W-:-:S04]  /*3c30*/  UIADD3 UR5, UPT, UPT, UR8, 0x100, URZ ;  /* 0x0000010008057890 */ /* 0x000fc8000fffe0ff */
[----:B------:R-:W-:-:S09]  /*3c40*/  UPRMT UR5, UR4, 0x654, UR5 ;  /* 0x0000065404057896 */ /* 0x000fd20008000005 */
[----:B------:R-:W-:Y:S03]  /*3c50*/  SYNCS.ARRIVE.TRANS64.RED.A1T0 RZ, [UR5], RZ ;  /* 0x000000ffffff79a7 */ /* 0x000fe60008100405 */
.L_x_78:
[----:B-12---:R-:W-:Y:S01]  /*3c60*/  SHF.L.U32 R2, RZ, 0x1f, RZ ;  /* 0x0000001fff027819 */ /* 0x006fe200000006ff */
[----:B------:R-:W-:Y:S01]  /*3c70*/  UIADD3 UR5, UPT, UPT, UR8, 0x100, URZ ;  /* 0x0000010008057890 */ /* 0x000fe2000fffe0ff */
[----:B------:R-:W-:Y:S02]  /*3c80*/  PLOP3.LUT P0, PT, PT, PT, UP0, 0x80, 0x8 ;  /* 0x000000000008781c */ /* 0x000fe40003f0f008 */
[----:B------:R-:W1:Y:S02]  /*3c90*/  SYNCS.PHASECHK.TRANS64.TRYWAIT P1, [UR8+0x100], R2 ;  /* 0x00010002ff0075a7 */ /* 0x000e640008021108 */
[----:B-1----:R-:W-:Y:S09]  /*3ca0*/  @!P1 BRA `(.L_x_80) ;  /* 0x0000006000889947 */ /* 0x002ff20003800000 */
.L_x_169:
[----:B------:R-:W-:Y:S01]  /*3cb0*/  @!UP0 UPRMT UR5, UR4, 0x654, UR5 ;  /* 0x0000065404058896 */ /* 0x000fe20008000005 */
[----:B------:R-:W-:Y:S02]  /*3cc0*/  UMOV UR8, 0xffff ;  /* 0x0000ffff00087882 */ /* 0x000fe40000000000 */
[----:B------:R-:W-:-:S06]  /*3cd0*/  UMOV UR4, 0x1 ;  /* 0x0000000100047882 */ /* 0x000fcc0000000000 */
[----:B------:R-:W-:Y:S01]  /*3ce0*/  @!P0 SYNCS.ARRIVE.TRANS64.RED.A1T0 RZ, [UR5], RZ ;  /* 0x000000ffffff89a7 */ /* 0x000fe20008100405 */
[----:B------:R-:W-:Y:S01]  /*3cf0*/  NOP ;  /* 0x0000000000007918 */ /* 0x000fe20000000000 */
[----:B-1----:R-:W1:Y:S01]  /*3d00*/  LDS R0, [UR6+0x14] ;  /* 0x00001406ff007984 */ /* 0x002e620008000800 */
[----:B------:R-:W-:-:S04]  /*3d10*/  ULOP3.LUT UR5, UR24, 0xffff, URZ, 0xc0, !UPT ;  /* 0x0000ffff18057892 */ /* 0x000fc8000f8ec0ff */
[----:B------:R-:W-:-:S04]  /*3d20*/  USHF.R.U32.HI UR5, URZ, 0x5, UR5 ;  /* 0x00000005ff057899 */ /* 0x000fc80008011605 */
[----:B------:R-:W-:Y:S02]  /*3d30*/  USHF.L.U32 UR8, UR8, UR5, URZ ;  /* 0x0000000508087299 */ /* 0x000fe400080006ff */
[----:B------:R-:W-:-:S04]  /*3d40*/  USHF.L.U32 UR4, UR4, UR5, URZ ;  /* 0x0000000504047299 */ /* 0x000fc800080006ff */
[----:B-1----:R-:W-:-:S04]  /*3d50*/  LOP3.LUT R0, R0, UR8, RZ, 0xc0, !PT ;  /* 0x0000000800007c12 */ /* 0x002fc8000f8ec0ff */
[----:B------:R-:W-:-:S13]  /*3d60*/  ISETP.NE.AND P0, PT, R0, UR8, PT ;  /* 0x0000000800007c0c */ /* 0x000fda000bf05270 */
[----:B------:R-:W-:Y:S05]  /*3d70*/  @P0 BRA `(.L_x_81) ;  /* 0x0000000000580947 */ /* 0x000fea0003800000 */
[----:B------:R-:W1:Y:S02]  /*3d80*/  LDS R0, [UR6+0x18] ;  /* 0x00001806ff007984 */ /* 0x000e640008000800 */
[----:B-1----:R-:W-:-:S04]  /*3d90*/  LOP3.LUT R0, R0, UR4, RZ, 0xc0, !PT ;  /* 0x0000000400007c12 */ /* 0x002fc8000f8ec0ff */
[----:B------:R-:W-:-:S13]  /*3da0*/  ISETP.NE.AND P0, PT, R0, UR4, PT ;  /* 0x0000000400007c0c */ /* 0x000fda000bf05270 */
[----:B------:R-:W-:Y:S05]  /*3db0*/  @P0 BRA `(.L_x_82) ;  /* 0x00000000003c0947 */ /* 0x000fea0003800000 */
[----:B------:R-:W1:Y:S01]  /*3dc0*/  S2R R2, SR_LANEID ;  /* 0x0000000000027919 */ /* 0x000e620000000000 */
[----:B------:R-:W-:Y:S01]  /*3dd0*/  ULOP3.LUT UR8, URZ, UR8, URZ, 0x33, !UPT ;  /* 0x00000008ff087292 */ /* 0x000fe2000f8e33ff */
[----:B------:R-:W-:Y:S02]  /*3de0*/  VOTEU.ANY UR7, UPT, PT ;  /* 0x0000000000077886 */ /* 0x000fe400038e0100 */
[----:B------:R-:W-:-:S03]  /*3df0*/  UFLO.U32 UR7, UR7 ;  /* 0x00000007000772bd */ /* 0x000fc600080e0000 */
[----:B------:R-:W-:-:S04]  /*3e00*/  IMAD.U32 R0, RZ, RZ, UR8 ;  /* 0x00000008ff007e24 */ /* 0x000fc8000f8e00ff */
[----:B------:R2:W3:Y:S02]  /*3e10*/  REDUX UR5, R0 ;  /* 0x00000000000573c4 */ /* 0x0004e40000000000 */
[----:B------:R1:W-:Y:S02]  /*3e20*/  UTCATOMSWS.AND URZ, UR8 ;  /* 0x0000000800ff79e3 */ /* 0x0003e40008000000 */
[----:B-1----:R-:W-:Y:S02]  /*3e30*/  ISETP.EQ.U32.AND P0, PT, R2, UR7, PT ;  /* 0x0000000702007c0c */ /* 0x002fe4000bf02070 */
[----:B--2---:R-:W-:Y:S02]  /*3e40*/  LOP3.LUT R0, RZ, UR4, RZ, 0x33, !PT ;  /* 0x00000004ff007c12 */ /* 0x004fe4000f8e33ff */
[----:B---3--:R-:W-:Y:S02]  /*3e50*/  MOV R2, UR5 ;  /* 0x0000000500027c02 */ /* 0x008fe40008000f00 */
[----:B------:R-:W1:Y:S07]  /*3e60*/  REDUX UR4, R0 ;  /* 0x00000000000473c4 */ /* 0x000e6e0000000000 */
[----:B------:R2:W-:Y:S01]  /*3e70*/  @P0 ATOMS.AND RZ, [UR6+0x14], R2 ;  /* 0x00001402ffff098c */ /* 0x0005e2000a800006 */
[----:B-1----:R-:W-:-:S05]  /*3e80*/  IMAD.U32 R0, RZ, RZ, UR4 ;  /* 0x00000004ff007e24 */ /* 0x002fca000f8e00ff */
[----:B------:R2:W-:Y:S01]  /*3e90*/  @P0 ATOMS.AND RZ, [UR6+0x18], R0 ;  /* 0x00001800ffff098c */ /* 0x0005e2000a800006 */
[----:B------:R-:W-:Y:S05]  /*3ea0*/  BRA `(.L_x_83) ;  /* 0x0000000000147947 */ /* 0x000fea0003800000 */
.L_x_82:
[----:B------:R-:W-:Y:S02]  /*3eb0*/  MOV R2, 0x3ed0 ;  /* 0x00003ed000027802 */ /* 0x000fe40000000f00 */
[----:B---345:R-:W-:Y:S05]  /*3ec0*/  CALL.REL.NOINC `($__internal_0_$__cuda_sm10x_tcgen05_guardrail_trap_col_being_dealloced_not_returned_by_alloc) ;  /* 0x0000006400647944 */ /* 0x038fea0003c00000 */
[----:B------:R-:W-:Y:S05]  /*3ed0*/  BRA `(.L_x_83) ;  /* 0x0000000000087947 */ /* 0x000fea0003800000 */
.L_x_81:
[----:B------:R-:W-:Y:S02]  /*3ee0*/  MOV R2, 0x3f00 ;  /* 0x00003f0000027802 */ /* 0x000fe40000000f00 */
[----:B---345:R-:W-:Y:S05]  /*3ef0*/  CALL.REL.NOINC `($__internal_2_$__cuda_sm10x_tcgen05_guardrail_trap_unallocated_columns_being_dealloced) ;  /* 0x0000006400707944 */ /* 0x038fea0003c00000 */
.L_x_83:
[----:B------:R-:W-:Y:S01]  /*3f00*/  NOP ;  /* 0x0000000000007918 */ /* 0x000fe20000000000 */
[----:B----4-:R-:W-:Y:S05]  /*3f10*/  EXIT ;  /* 0x000000000000794d */ /* 0x010fea0003800000 */
.L_x_54:
[----:B------:R-:W-:-:S09]  /*3f20*/  UISETP.NE.OR UP5, UPT, UR10, 0x3, !UP5 ;  /* 0x000000030a00788c */ /* 0x000fd2000efa5670 */
[----:B------:R-:W-:Y:S05]  /*3f30*/  BRA.U UP5, `(.L_x_84) ;  /* 0x0000001105747547 */ /* 0x000fea000b800000 */
[----:B------:R-:W1:Y:S01]  /*3f40*/  LDC R0, c[0x0][0xb30] ;  /* 0x0002cc00ff007b82 */ /* 0x000e620000000800 */
[----:B------:R-:W2:Y:S01]  /*3f50*/  LDCU.64 UR8, c[0x0][0x888] ;  /* 0x00011100ff0877ac */ /* 0x000ea20008000a00 */
[----:B------:R-:W-:Y:S02]  /*3f60*/  HFMA2 R27, -RZ, RZ, 0, 0 ;  /* 0x00000000ff1b7431 */ /* 0x000fe400000001ff */
[----:B------:R-:W-:Y:S01]  /*3f70*/  IMAD.MOV.U32 R29, RZ, RZ, 0x1 ;  /* 0x00000001ff1d7424 */ /* 0x000fe200078e00ff */
[----:B------:R-:W-:Y:S01]  /*3f80*/  MOV R25, 0x1000 ;  /* 0x0000100000197802 */ /* 0x000fe20000000f00 */
[----:B------:R-:W3:Y:S01]  /*3f90*/  LDCU.64 UR4, c[0x0][0x890] ;  /* 0x00011200ff0477ac */ /* 0x000ee20008000a00 */
[----:B------:R-:W-:Y:S01]  /*3fa0*/  IMAD.MOV.U32 R28, RZ, RZ, RZ ;  /* 0x000000ffff1c7224 */ /* 0x000fe200078e00ff */
[----:B------:R-:W4:Y:S01]  /*3fb0*/  LDC R24, c[0x0][0x370] ;  /* 0x0000dc00ff187b82 */ /* 0x000f220000000800 */
[----:B------:R-:W-:Y:S01]  /*3fc0*/  UMOV UR7, 0x400 ;  /* 0x0000040000077882 */ /* 0x000fe20000000000 */
[----:B------:R-:W-:-:S02]  /*3fd0*/  UPLOP3.LUT UP1, UPT, UPT, UPT, UPT, 0x40, 0x4 ;  /* 0x000000000004789c */ /* 0x000fc40003f2e870 */
[----:B------:R-:W-:-:S04]  /*3fe0*/  ULEA UR7, UR37, UR7, 0x18 ;  /* 0x0000000725077291 */ /* 0x000fc8000f8ec0ff */
[----:B------:R-:W4:Y:S01]  /*3ff0*/  LDC R3, c[0x0][0xb0c] ;  /* 0x0002c300ff037b82 */ /* 0x000f220000000800 */
[----:B------:R-:W-:Y:S02]  /*4000*/  UIADD3 UR13, UPT, UPT, UR7, 0x48, URZ ;  /* 0x00000048070d7890 */ /* 0x000fe4000fffe0ff */
[----:B--2---:R-:W-:Y:S02]  /*4010*/  UISETP.NE.U32.AND UP3, UPT, UR8, URZ, UPT ;  /* 0x000000ff0800728c */ /* 0x004fe4000bf65070 */
[----:B------:R-:W-:Y:S02]  /*4020*/  UIADD3 UR41, UPT, UPT, UR7, 0x30, URZ ;  /* 0x0000003007297890 */ /* 0x000fe4000fffe0ff */
[----:B---3--:R-:W-:Y:S01]  /*4030*/  UISETP.NE.U32.AND UP4, UPT, UR4, URZ, UPT ;  /* 0x000000ff0400728c */ /* 0x008fe2000bf85070 */
[----:B------:R-:W2:Y:S01]  /*4040*/  LDC R18, c[0x0][0xb20] ;  /* 0x0002c800ff127b82 */ /* 0x000ea20000000800 */
[----:B-1----:R-:W-:Y:S01]  /*4050*/  ISETP.NE.AND P1, PT, R0, 0x1, PT ;  /* 0x000000010000780c */ /* 0x002fe20003f25270 */
[----:B------:R-:W-:-:S02]  /*4060*/  UISETP.NE.AND.EX UP3, UPT, UR9, URZ, UPT, UP3 ;  /* 0x000000ff0900728c */ /* 0x000fc4000bf65330 */
[----:B------:R-:W-:Y:S02]  /*4070*/  UIADD3 UR33, UPT, UPT, UR7, 0x38, URZ ;  /* 0x0000003807217890 */ /* 0x000fe4000fffe0ff */
[----:B------:R-:W-:Y:S02]  /*4080*/  UIADD3 UR25, UPT, UPT, UR7, 0x40, URZ ;  /* 0x0000004007197890 */ /* 0x000fe4000fffe0ff */
[----:B------:R-:W1:Y:S01]  /*4090*/  LDC.64 R30, c[0x0][0x348] ;  /* 0x0000d200ff1e7b82 */ /* 0x000e620000000a00 */
[----:B------:R-:W-:Y:S02]  /*40a0*/  UPRMT UR13, UR37, 0x654, UR13 ;  /* 0x00000654250d7896 */ /* 0x000fe4000800000d */
[----:B------:R-:W-:-:S05]  /*40b0*/  UISETP.NE.AND.EX UP4, UPT, UR5, URZ, UPT, UP4 ;  /* 0x000000ff0500728c */ /* 0x000fca000bf85340 */
[----:B------:R-:W3:Y:S08]  /*40c0*/  LDC.64 R16, c[0x0][0xb10] ;  /* 0x0002c400ff107b82 */ /* 0x000ef00000000a00 */
[----:B------:R-:W1:Y:S08]  /*40d0*/  LDC.64 R6, c[0x0][0xb18] ;  /* 0x0002c600ff067b82 */ /* 0x000e700000000a00 */
[----:B------:R-:W1:Y:S08]  /*40e0*/  LDC.64 R4, c[0x0][0xb28] ;  /* 0x0002ca00ff047b82 */ /* 0x000e700000000a00 */
[----:B--2-4-:R-:W1:Y:S02]  /*40f0*/  LDC R19, c[0x0][0x374] ;  /* 0x0000dd00ff137b82 */ /* 0x014e640000000800 */
.L_x_95:
[C---:B------:R-:W-:Y:S02]  /*4100*/  LEA R0, R28.reuse, UR7, 0x3 ;  /* 0x000000071c007c11 */ /* 0x040fe4000f8e18ff */
[----:B------:R-:W-:Y:S02]  /*4110*/  SHF.L.U32 R2, R27, 0x1f, RZ ;  /* 0x0000001f1b027819 */ /* 0x000fe400000006ff */
[----:B------:R-:W-:Y:S02]  /*4120*/  LEA R20, R28, UR7, 0x4 ;  /* 0x000000071c147c11 */ /* 0x000fe4000f8e20ff */
[----:B--2---:R-:W2:Y:S02]  /*4130*/  SYNCS.PHASECHK.TRANS64.TRYWAIT P0, [R0+URZ+0x80], R2 ;  /* 0x00008002000075a7 */ /* 0x004ea400080011ff */
[----:B--2---:R-:W-:Y:S05]  /*4140*/  @!P0 BRA `(.L_x_85) ;  /* 0x0000005c00788947 */ /* 0x004fea0003800000 */
.L_x_170:
[----:B------:R-:W-:Y:S01]  /*4150*/  ISETP.GE.AND P0, PT, R40, 0x1, PT ;  /* 0x000000012800780c */ /* 0x000fe20003f06270 */
[----:B------:R-:W4:Y:S01]  /*4160*/  LDS.128 R20, [R20+0x110] ;  /* 0x0001100014147984 */ /* 0x000f220000000c00 */
[----:B--2---:R-:W-:Y:S01]  /*4170*/  VIADD R0, R0, 0x90 ;  /* 0x0000009000007836 */ /* 0x004fe20000000000 */
[----:B------:R-:W-:Y:S01]  /*4180*/  @!PT LDS RZ, [RZ] ;  /* 0x00000000fffff984 */ /* 0x000fe20000000800 */
[----:B------:R-:W-:Y:S01]  /*4190*/  @!PT LDS RZ, [RZ] ;  /* 0x00000000fffff984 */ /* 0x000fe20000000800 */
[----:B------:R-:W-:Y:S01]  /*41a0*/  @!PT LDS RZ, [RZ] ;  /* 0x00000000fffff984 */ /* 0x000fe20000000800 */
[----:B------:R-:W-:Y:S01]  /*41b0*/  @!PT LDS RZ, [RZ] ;  /* 0x00000000fffff984 */ /* 0x000fe20000000800 */
[----:B------:R2:W-:Y:S06]  /*41c0*/  MEMBAR.ALL.CTA ;  /* 0x0000000000007992 */ /* 0x0005ec0000008000 */
[----:B--2---:R-:W2:Y:S01]  /*41d0*/  FENCE.VIEW.ASYNC.S ;  /* 0x00000000000073c6 */ /* 0x004ea20000000000 */
[----:B------:R-:W-:Y:S04]  /*41e0*/  PRMT R0, RZ, 0x654, R0 ;  /* 0x00000654ff007816 */ /* 0x000fe80000000000 */
[----:B--2---:R2:W-:Y:S01]  /*41f0*/  SYNCS.ARRIVE.TRANS64.RED.A1T0 RZ, [R0+URZ], RZ ;  /* 0x000000ff00ff79a7 */ /* 0x0045e200081004ff */
[----:B----4-:R-:W-:Y:S11]  /*4200*/  LOP3.LUT P3, RZ, R22, 0x1, RZ, 0xc0, !PT ;  /* 0x0000000116ff7812 */ /* 0x010ff6000786c0ff */
[----:B------:R-:W-:Y:S02]  /*4210*/  @!UPT UIADD3 URZ, UPT, UPT, URZ, URZ, URZ ;  /* 0x000000fffffff290 */ /* 0x000fe4000fffe0ff */
[----:B------:R-:W-:Y:S02]  /*4220*/  @P3 MOV R11, R20 ;  /* 0x00000014000b3202 */ /* 0x000fe40000000f00 */
[----:B------:R-:W-:Y:S01]  /*4230*/  @P3 LOP3.LUT R10, R21, 0xffff, RZ, 0xc0, !PT ;  /* 0x0000ffff150a3812 */ /* 0x000fe200078ec0ff */
[----:B--2---:R-:W-:Y:S06]  /*4240*/  @!P0 BRA `(.L_x_86) ;  /* 0x0000000000a48947 */ /* 0x004fec0003800000 */
[-C--:B-1----:R-:W-:Y:S01]  /*4250*/  IMAD.HI.U32 R0, R19, R7.reuse, RZ ;  /* 0x0000000713007227 */ /* 0x082fe200078e00ff */
[----:B------:R-:W-:Y:S02]  /*4260*/  ISETP.NE.AND P0, PT, R6, 0x1, PT ;  /* 0x000000010600780c */ /* 0x000fe40003f05270 */
[----:B------:R-:W-:Y:S01]  /*4270*/  ISETP.NE.AND P2, PT, R40, 0x1, PT ;  /* 0x000000012800780c */ /* 0x000fe20003f45270 */
[----:B---3--:R-:W-:Y:S01]  /*4280*/  IMAD.HI.U32 R9, R24, R16, RZ ;  /* 0x0000001018097227 */ /* 0x008fe200078e00ff */
[----:B------:R-:W-:Y:S02]  /*4290*/  SHF.R.U32.HI R0, RZ, R18, R0 ;  /* 0x00000012ff007219 */ /* 0x000fe40000011600 */
[----:B------:R-:W-:Y:S01]  /*42a0*/  ISETP.NE.AND P4, PT, R3, 0x1, PT ;  /* 0x000000010300780c */ /* 0x000fe20003f85270 */
[----:B------:R-:W-:Y:S01]  /*42b0*/  IMAD.HI.U32 R13, R10, R7, RZ ;  /* 0x000000070a0d7227 */ /* 0x000fe200078e00ff */
[----:B------:R-:W-:Y:S02]  /*42c0*/  SHF.R.U32.HI R9, RZ, R17, R9 ;  /* 0x00000011ff097219 */ /* 0x000fe40000011609 */
[----:B------:R-:W-:Y:S01]  /*42d0*/  SEL R0, R19, R0, !P0 ;  /* 0x0000000013007207 */ /* 0x000fe20004000000 */
[----:B------:R-:W-:Y:S01]  /*42e0*/  IMAD.HI.U32 R12, R11, R16, RZ ;  /* 0x000000100b0c7227 */ /* 0x000fe200078e00ff */
[----:B------:R-:W-:Y:S03]  /*42f0*/  SEL R9, R24, R9, !P4 ;  /* 0x0000000918097207 */ /* 0x000fe60006000000 */
[-C--:B------:R-:W-:Y:S01]  /*4300*/  IMAD.HI.U32 R8, R0, R4.reuse, RZ ;  /* 0x0000000400087227 */ /* 0x080fe200078e00ff */
[----:B------:R-:W-:Y:S03]  /*4310*/  SHF.R.U32.HI R12, RZ, R17, R12 ;  /* 0x00000011ff0c7219 */ /* 0x000fe6000001160c */
[----:B------:R-:W-:Y:S01]  /*4320*/  IMAD.HI.U32 R2, R9, R4, RZ ;  /* 0x0000000409027227 */ /* 0x000fe200078e00ff */
[-C--:B------:R-:W-:Y:S02]  /*4330*/  @P2 SHF.R.U32.HI R0, RZ, R5.reuse, R8 ;  /* 0x00000005ff002219 */ /* 0x080fe40000011608 */
[----:B------:R-:W-:Y:S02]  /*4340*/  SHF.R.U32.HI R8, RZ, R18, R13 ;  /* 0x00000012ff087219 */ /* 0x000fe4000001160d */
[----:B------:R-:W-:Y:S01]  /*4350*/  @P2 SHF.R.U32.HI R9, RZ, R5, R2 ;  /* 0x00000005ff092219 */ /* 0x000fe20000011602 */
[----:B------:R-:W-:Y:S01]  /*4360*/  IMAD R0, R40, R0, RZ ;  /* 0x0000000028007224 */ /* 0x000fe200078e02ff */
[----:B------:R-:W-:Y:S02]  /*4370*/  SEL R8, R10, R8, !P0 ;  /* 0x000000080a087207 */ /* 0x000fe40004000000 */
[----:B------:R-:W-:Y:S01]  /*4380*/  SEL R2, R11, R12, !P4 ;  /* 0x0000000c0b027207 */ /* 0x000fe20006000000 */
[----:B------:R-:W-:Y:S01]  /*4390*/  IMAD R12, R40, R9, RZ ;  /* 0x00000009280c7224 */ /* 0x000fe200078e02ff */
[C---:B------:R-:W-:Y:S01]  /*43a0*/  ISETP.GE.AND P0, PT, R8.reuse, R0, PT ;  /* 0x000000000800720c */ /* 0x040fe20003f06270 */
[----:B------:R-:W-:Y:S03]  /*43b0*/  IMAD.HI.U32 R0, R8, R4, RZ ;  /* 0x0000000408007227 */ /* 0x000fe600078e00ff */
[----:B------:R-:W-:Y:S02]  /*43c0*/  ISETP.GE.OR P0, PT, R2, R12, P0 ;  /* 0x0000000c0200720c */ /* 0x000fe40000706670 */
[-C--:B------:R-:W-:Y:S04]  /*43d0*/  SHF.R.U32.HI R0, RZ, R5.reuse, R0 ;  /* 0x00000005ff007219 */ /* 0x080fe80000011600 */
[----:B------:R-:W-:Y:S05]  /*43e0*/  SEL R13, R8, R0, !P2 ;  /* 0x00000000080d7207 */ /* 0x000fea0005000000 */
[----:B------:R-:W-:Y:S02]  /*43f0*/  IMAD.MOV R12, RZ, RZ, -R13 ;  /* 0x000000ffff0c7224 */ /* 0x000fe400078e0a0d */
[----:B------:R-:W-:Y:S04]  /*4400*/  @!P0 IMAD.HI.U32 R0, R2, R4, RZ ;  /* 0x0000000402008227 */ /* 0x000fe800078e00ff */
[----:B------:R-:W-:Y:S01]  /*4410*/  IMAD R12, R40, R12, R8 ;  /* 0x0000000c280c7224 */ /* 0x000fe200078e0208 */
[----:B------:R-:W-:Y:S04]  /*4420*/  @!P0 SHF.R.U32.HI R0, RZ, R5, R0 ;  /* 0x00000005ff008219 */ /* 0x000fe80000011600 */
[----:B------:R-:W-:Y:S04]  /*4430*/  @!P0 SEL R0, R2, R0, !P2 ;  /* 0x0000000002008207 */ /* 0x000fe80005000000 */
[----:B------:R-:W-:Y:S01]  /*4440*/  @!P0 IADD3 R13, PT, PT, R13, -R0, RZ ;  /* 0x800000000d0d8210 */ /* 0x000fe20007ffe0ff */
[----:B------:R-:W-:Y:S01]  /*4450*/  @!P0 IMAD R0, R9, R12, R0 ;  /* 0x0000000c09008224 */ /* 0x000fe200078e0200 */
[----:B------:R-:W-:Y:S01]  /*4460*/  IADD3 R9, PT, PT, -R8, RZ, RZ ;  /* 0x000000ff08097210 */ /* 0x000fe20007ffe1ff */
[--C-:B------:R-:W-:Y:S02]  /*4470*/  IMAD.MOV R12, RZ, RZ, -R2.reuse ;  /* 0x000000ffff0c7224 */ /* 0x100fe400078e0a02 */
[----:B------:R-:W-:Y:S02]  /*4480*/  @!P0 IMAD R8, R13, R40, R2 ;  /* 0x000000280d088224 */ /* 0x000fe400078e0202 */
[----:B------:R-:W-:Y:S02]  /*4490*/  @!P0 IMAD.MOV.U32 R2, RZ, RZ, R0 ;  /* 0x000000ffff028224 */ /* 0x000fe400078e0000 */
[----:B------:R-:W-:Y:S02]  /*44a0*/  IMAD R11, R3, R12, R11 ;  /* 0x0000000c030b7224 */ /* 0x000fe400078e020b */
[----:B------:R-:W-:Y:S02]  /*44b0*/  IMAD R10, R6, R9, R10 ;  /* 0x00000009060a7224 */ /* 0x000fe400078e020a */
[----:B------:R-:W-:Y:S02]  /*44c0*/  IMAD R11, R2, R3, R11 ;  /* 0x00000003020b7224 */ /* 0x000fe400078e020b */
[----:B------:R-:W-:Y:S02]  /*44d0*/  IMAD R10, R8, R6, R10 ;  /* 0x00000006080a7224 */ /* 0x000fe400078e020a */
.L_x_86:
[----:B------:R-:W-:Y:S05]  /*44e0*/  BRA.U UP1, `(.L_x_87) ;  /* 0x0000000101107547 */ /* 0x000fea000b800000 */
[----:B------:R-:W-:Y:S04]  /*44f0*/  MOV R2, UR6 ;  /* 0x0000000600027c02 */ /* 0x000fe80008000f00 */
[----:B------:R-:W-:Y:S04]  /*4500*/  SHF.L.U32 R2, R2, 0x1f, RZ ;  /* 0x0000001f02027819 */ /* 0x000fe800000006ff */
[----:B------:R-:W2:Y:S02]  /*4510*/  SYNCS.PHASECHK.TRANS64.TRYWAIT P0, [UR7+0x78], R2 ;  /* 0x00007802ff0075a7 */ /* 0x000ea40008001107 */
[----:B--2---:R-:W-:Y:S05]  /*4520*/  @!P0 BRA `(.L_x_88) ;  /* 0x0000005800948947 */ /* 0x004fea0003800000 */
.L_x_87:
[----:B------:R-:W-:Y:S02]  /*4530*/  R2UR UR42, R15 ;  /* 0x000000000f2a72ca */ /* 0x000fe400000e0000 */
[----:B------:R-:W-:Y:S02]  /*4540*/  R2UR UR43, R14 ;  /* 0x000000000e2b72ca */ /* 0x000fe400000e0000 */
[----:B------:R-:W-:Y:S02]  /*4550*/  ISETP.NE.U32.AND P2, PT, RZ, UR4, PT ;  /* 0x00000004ff007c0c */ /* 0x000fe4000bf45070 */
[----:B------:R-:W-:Y:S02]  /*4560*/  SHF.L.U32 R14, R29, 0x1f, RZ ;  /* 0x0000001f1d0e7819 */ /* 0x000fe400000006ff */
[----:B------:R-:W-:Y:S05]  /*4570*/  ISETP.NE.AND.EX P2, PT, RZ, UR5, PT, P2 ;  /* 0x00000005ff007c0c */ /* 0x000fea000bf45320 */
[----:B------:R-:W-:Y:S02]  /*4580*/  USHF.L.U32 UR42, UR42, 0x8, URZ ;  /* 0x000000082a2a7899 */ /* 0x000fe400080006ff */
[----:B------:R-:W-:Y:S01]  /*4590*/  USHF.L.U32 UR43, UR43, 0x6, URZ ;  /* 0x000000062b2b7899 */ /* 0x000fe200080006ff */
[----:B------:R-:W-:Y:S11]  /*45a0*/  BRA.U !UP4, `(.L_x_89) ;  /* 0x000000010c347547 */ /* 0x000ff6000b800000 */
[----:B------:R-:W-:Y:S01]  /*45b0*/  UPLOP3.LUT UP0, UPT, UPT, UPT, UP3, 0x80, 0x8 ;  /* 0x000000000008789c */ /* 0x000fe20003f0f030 */
[----:B--2---:R-:W-:Y:S02]  /*45c0*/  HFMA2 R0, -RZ, RZ, 0, 5.9604644775390625e-08 ;  /* 0x00000001ff007431 */ /* 0x004fe400000001ff */
[----:B------:R-:W-:Y:S03]  /*45d0*/  IMAD.MOV.U32 R96, RZ, RZ, 0x1 ;  /* 0x00000001ff607424 */ /* 0x000fe600078e00ff */
[----:B------:R-:W-:Y:S05]  /*45e0*/  PLOP3.LUT P0, PT, PT, PT, UP0, 0x80, 0x8 ;  /* 0x000000000008781c */ /* 0x000fea0003f0f008 */
[----:B------:R-:W2:Y:S01]  /*45f0*/  @UP0 LDCU.64 UR10, c[0x0][0x888] ;  /* 0x00011100ff0a07ac */ /* 0x000ea20008000a00 */
[----:B------:R-:W-:Y:S07]  /*4600*/  @UP0 UIMAD UR8, UR36, UR4, URZ ;  /* 0x00000004240802a4 */ /* 0x000fee000f8e02ff */
[----:B------:R-:W-:Y:S01]  /*4610*/  @!P0 PRMT R96, R0, 0x7610, R96 ;  /* 0x0000761000608816 */ /* 0x000fe20000000060 */
[----:B--2---:R-:W-:Y:S03]  /*4620*/  @UP0 UIMAD.WIDE UR10, UR8, 0x4, UR10 ;  /* 0x00000004080a08a5 */ /* 0x004fe6000f8e020a */
[----:B------:R-:W2:Y:S03]  /*4630*/  @!UP0 LDCU UR8, c[0x0][0x880] ;  /* 0x00011000ff0887ac */ /* 0x000ea60008000800 */
[----:B------:R-:W-:Y:S01]  /*4640*/  IMAD.U32 R8, RZ, RZ, UR10 ;  /* 0x0000000aff087e24 */ /* 0x000fe2000f8e00ff */
[----:B------:R-:W-:Y:S05]  /*4650*/  MOV R9, UR11 ;  /* 0x0000000b00097c02 */ /* 0x000fea0008000f00 */
[----:B-----5:R4:W5:Y:S02]  /*4660*/  @P0 LDG.E R49, desc[UR46][R8.64] ;  /* 0x0000002e08310981 */ /* 0x020964000c1e1900 */
[----:B--2-4-:R-:W-:Y:S07]  /*4670*/  @!P0 IMAD.U32 R49, RZ, RZ, UR8 ;  /* 0x00000008ff318e24 */ /* 0x014fee000f8e00ff */
.L_x_89:
[----:B-----5:R-:W-:Y:S01]  /*4680*/  @!P2 FSETP.EQ.AND P0, PT, R49, RZ, PT ;  /* 0x000000ff3100a20b */ /* 0x020fe20003f02000 */
[----:B------:R-:W-:Y:S01]  /*4690*/  @!UPT UIADD3 URZ, UPT, UPT, URZ, URZ, URZ ;  /* 0x000000fffffff290 */ /* 0x000fe2000fffe0ff */
[----:B------:R-:W-:Y:S11]  /*46a0*/  @!P2 BRA `(.L_x_90) ;  /* 0x000000000014a947 */ /* 0x000ff60003800000 */
[----:B------:R-:W-:Y:S02]  /*46b0*/  LOP3.LUT P2, RZ, R96, 0xff, RZ, 0xc0, !PT ;  /* 0x000000ff60ff7812 */ /* 0x000fe4000784c0ff */
[----:B------:R-:W-:Y:S04]  /*46c0*/  PLOP3.LUT P0, PT, PT, PT, UP0, 0x80, 0x8 ;  /* 0x000000000008781c */ /* 0x000fe80003f0f008 */
[----:B------:R-:W-:Y:S07]  /*46d0*/  PLOP3.LUT P0, PT, P0, PT, PT, 0x8, 0x80 ;  /* 0x000000000080781c */ /* 0x000fee000070e170 */
[----:B------:R-:W-:Y:S11]  /*46e0*/  @P2 FSETP.EQ.AND P0, PT, R49, RZ, PT ;  /* 0x000000ff3100220b */ /* 0x000ff60003f02000 */
[----:B------:R-:W-:Y:S02]  /*46f0*/  @!UPT UIADD3 URZ, UPT, UPT, URZ, URZ, URZ ;  /* 0x000000fffffff290 */ /* 0x000fe4000fffe0ff */
.L_x_90:
[----:B------:R-:W4:Y:S01]  /*4700*/  SYNCS.PHASECHK.TRANS64.TRYWAIT P2, [UR7+0x50], R14 ;  /* 0x0000500eff0075a7 */ /* 0x000f220008041107 */
[----:B------:R-:W-:Y:S04]  /*4710*/  ELECT P4, URZ, PT ;  /* 0x0000000000ff782f */ /* 0x000fe80003880000 */
[----:B------:R-:W-:Y:S11]  /*4720*/  PLOP3.LUT P4, PT, P0, P4, PT, 0xf2, 0x2f ;  /* 0x00000000002f781c */ /* 0x000ff60000789e72 */
[----:B------:R-:W-:Y:S02]  /*4730*/  @!UPT UIADD3 URZ, UPT, UPT, URZ, URZ, URZ ;  /* 0x000000fffffff290 */ /* 0x000fe4000fffe0ff */
[----:B-1----:R-:W-:Y:S05]  /*4740*/  @!P4 IADD3 R8, P0, PT, R30, 0x580, RZ ;  /* 0x000005801e08c810 */ /* 0x002fea0007f1e0ff */
[----:B--2---:R-:W-:Y:S01]  /*4750*/  @!P4 IMAD.X R2, RZ, RZ, R31, P0 ;  /* 0x000000ffff02c224 */ /* 0x004fe200000e061f */
[----:B----4-:R-:W-:Y:S07]  /*4760*/  @!P2 BRA `(.L_x_91) ;  /* 0x00000058001ca947 */ /* 0x010fee0003800000 */
.L_x_173:
[----:B------:R-:W-:Y:S01]  /*4770*/  @!P4 R2UR UR9, R8 ;  /* 0x000000000809c2ca */ /* 0x000fe200000e0000 */
[----:B------:R-:W-:Y:S01]  /*4780*/  VOTEU.ALL UP1, P4 ;  /* 0x0000000000ff7886 */ /* 0x000fe20002020000 */
[----:B------:R-:W-:Y:S01]  /*4790*/  @!P4 R2UR UR8, R2 ;  /* 0x000000000208c2ca */ /* 0x000fe200000e0000 */
[----:B------:R-:W-:Y:S01]  /*47a0*/  VOTEU.ALL UP2, P4 ;  /* 0x0000000000ff7886 */ /* 0x000fe20002040000 */
[----:B------:R-:W-:Y:S01]  /*47b0*/  UMOV UR16, 0x0 ;  /* 0x0000000000107882 */ /* 0x000fe20000000000 */
[----:B------:R-:W-:Y:S01]  /*47c0*/  UMOV UR17, 0x10000000 ;  /* 0x1000000000117882 */ /* 0x000fe20000000000 */
[----:B------:R-:W-:Y:S01]  /*47d0*/  @!UP1 UIADD3 UR40, UPT, UPT, UR7, 0x200, URZ ;  /* 0x0000020007289890 */ /* 0x000fe2000fffe0ff */
[----:B-1----:R-:W-:Y:S01]  /*47e0*/  @!P4 IMAD.MOV.U32 R0, RZ, RZ, 0x1000 ;  /* 0x00001000ff00c424 */ /* 0x002fe200078e00ff */
[----:B------:R-:W-:Y:S01]  /*47f0*/  UMOV UR44, UR36 ;  /* 0x00000024002c7c82 */ /* 0x000fe20008000000 */
[----:B------:R-:W-:Y:S01]  /*4800*/  @!UP1 UIADD3 UR10, UPT, UPT, UR42, 0x80, URZ ;  /* 0x000000802a0a9890 */ /* 0x000fe2000fffe0ff */
[----:B------:R-:W-:Y:S01]  /*4810*/  UMOV UR11, UR43 ;  /* 0x0000002b000b7c82 */ /* 0x000fe20008000000 */
[----:B------:R-:W-:Y:S02]  /*4820*/  UMOV UR12, UR36 ;  /* 0x00000024000c7c82 */ /* 0x000fe40008000000 */
[----:B------:R-:W-:Y:S01]  /*4830*/  IMAD.U32 R8, RZ, RZ, UR9 ;  /* 0x00000009ff087e24 */ /* 0x000fe2000f8e00ff */
[----:B------:R-:W-:Y:S01]  /*4840*/  UMOV UR9, UR41 ;  /* 0x0000002900097c82 */ /* 0x000fe20008000000 */
[----:B------:R-:W-:Y:S01]  /*4850*/  IMAD.U32 R9, RZ, RZ, UR8 ;  /* 0x00000008ff097e24 */ /* 0x000fe2000f8e00ff */
[----:B------:R-:W-:Y:S02]  /*4860*/  @!UP1 UIADD3 UR8, UPT, UPT, UR7, 0xa00, URZ ;  /* 0x00000a0007089890 */ /* 0x000fe4000fffe0ff */
[----:B------:R-:W-:Y:S01]  /*4870*/  @!P4 R2UR UR18, R8 ;  /* 0x000000000812c2ca */ /* 0x000fe200000e0000 */
[----:B------:R-:W-:Y:S01]  /*4880*/  VOTEU.ALL UP1, P4 ;  /* 0x0000000000ff7886 */ /* 0x000fe20002020000 */
[----:B------:R-:W-:Y:S01]  /*4890*/  @!P4 R2UR UR19, R9 ;  /* 0x000000000913c2ca */ /* 0x000fe200000e0000 */
[----:B------:R-:W-:Y:S01]  /*48a0*/  UPRMT UR14, UR37, 0x654, UR41 ;  /* 0x00000654250e7896 */ /* 0x000fe20008000029 */
[----:B------:R-:W-:Y:S05]  /*48b0*/  @!P4 IADD3 R8, P0, PT, R30, 0x580, RZ ;  /* 0x000005801e08c810 */ /* 0x000fea0007f1e0ff */
[----:B------:R-:W-:Y:S06]  /*48c0*/  @!P4 IMAD.X R2, RZ, RZ, R31, P0 ;  /* 0x000000ffff02c224 */ /* 0x000fec00000e061f */
[----:B------:R1:W-:Y:S01]  /*48d0*/  @!UP2 UTMALDG.3D [UR40], [UR18], desc[UR16] ;  /* 0x000010281200a5b4 */ /* 0x0003e20008011000 */
[----:B------:R1:W-:Y:S01]  /*48e0*/  @!UP1 UTMALDG.3D [UR8], [UR18], desc[UR16] ;  /* 0x00001008120095b4 */ /* 0x0003e20008011000 */
[----:B------:R1:W-:Y:S01]  /*48f0*/  @!P4 SYNCS.ARRIVE.TRANS64.RED.A0TR RZ, [UR7+0x30], R0 ;  /* 0x00003000ffffc9a7 */ /* 0x0003e20008300407 */
[----:B------:R-:W-:Y:S01]  /*4900*/  SYNCS.ARRIVE.TRANS64.RED.A1T0 RZ, [UR14], RZ ;  /* 0x000000ffffff79a7 */ /* 0x000fe2000810040e */
[----:B------:R-:W2:Y:S02]  /*4910*/  SYNCS.PHASECHK.TRANS64.TRYWAIT P2, [UR7+0x58], R14 ;  /* 0x0000580eff0075a7 */ /* 0x000ea40008041107 */
[----:B-12---:R-:W-:Y:S05]  /*4920*/  @!P2 BRA `(.L_x_92) ;  /* 0x0000005400c4a947 */ /* 0x006fea0003800000 */
.L_x_175:
        /* <DEDUP_REMOVED lines=8> */
[----:B------:R-:W-:Y:S01]  /*49b0*/  @!UP1 UIADD3 UR32, UPT, UPT, UR7, 0x1200, URZ ;  /* 0x0000120007209890 */ /* 0x000fe2000fffe0ff */
[----:B------:R-:W-:Y:S01]  /*49c0*/  UMOV UR35, UR43 ;  /* 0x0000002b00237c82 */ /* 0x000fe20008000000 */
[----:B------:R-:W-:Y:S03]  /*49d0*/  @!UP1 UIADD3 UR10, UPT, UPT, UR42, 0xa0, URZ ;  /* 0x000000a02a0a9890 */ /* 0x000fe6000fffe0ff */
[----:B------:R-:W-:Y:S01]  /*49e0*/  IMAD.U32 R8, RZ, RZ, UR9 ;  /* 0x00000009ff087e24 */ /* 0x000fe2000f8e00ff */
[----:B------:R-:W-:Y:S01]  /*49f0*/  UMOV UR9, UR33 ;  /* 0x0000002100097c82 */ /* 0x000fe20008000000 */
[----:B------:R-:W-:Y:S01]  /*4a00*/  IMAD.U32 R9, RZ, RZ, UR8 ;  /* 0x00000008ff097e24 */ /* 0x000fe2000f8e00ff */
[----:B------:R-:W-:Y:S02]  /*4a10*/  @!UP1 UIADD3 UR8, UPT, UPT, UR7, 0x1a00, URZ ;  /* 0x00001a0007089890 */ /* 0x000fe4000fffe0ff */
[----:B------:R-:W-:Y:S01]  /*4a20*/  @!P4 R2UR UR18, R8 ;  /* 0x000000000812c2ca */ /* 0x000fe200000e0000 */
[----:B------:R-:W-:Y:S01]  /*4a30*/  VOTEU.ALL UP1, P4 ;  /* 0x0000000000ff7886 */ /* 0x000fe20002020000 */
[----:B------:R-:W-:Y:S01]  /*4a40*/  @!P4 R2UR UR19, R9 ;  /* 0x000000000913c2ca */ /* 0x000fe200000e0000 */
[----:B------:R-:W-:Y:S01]  /*4a50*/  UMOV UR11, UR43 ;  /* 0x0000002b000b7c82 */ /* 0x000fe20008000000 */
[----:B------:R-:W-:Y:S01]  /*4a60*/  UMOV UR12, UR36 ;  /* 0x00000024000c7c82 */ /* 0x000fe20008000000 */
[----:B------:R-:W-:Y:S01]  /*4a70*/  UPRMT UR14, UR37, 0x654, UR33 ;  /* 0x00000654250e7896 */ /* 0x000fe20008000021 */
[----:B------:R-:W-:Y:S05]  /*4a80*/  @!P4 IADD3 R8, P0, PT, R30, 0x580, RZ ;  /* 0x000005801e08c810 */ /* 0x000fea0007f1e0ff */
[----:B------:R-:W-:Y:S04]  /*4a90*/  @!P4 IMAD.X R2, RZ, RZ, R31, P0 ;  /* 0x000000ffff02c224 */ /* 0x000fe800000e061f */
[----:B------:R1:W-:Y:S01]  /*4aa0*/  @!UP2 UTMALDG.3D [UR32], [UR18], desc[UR16] ;  /* 0x000010201200a5b4 */ /* 0x0003e20008011000 */
[----:B------:R1:W-:Y:S01]  /*4ab0*/  @!UP1 UTMALDG.3D [UR8], [UR18], desc[UR16] ;  /* 0x00001008120095b4 */ /* 0x0003e20008011000 */
[----:B------:R1:W-:Y:S01]  /*4ac0*/  @!P4 SYNCS.ARRIVE.TRANS64.RED.A0TR RZ, [UR7+0x38], R0 ;  /* 0x00003800ffffc9a7 */ /* 0x0003e20008300407 */
[----:B------:R-:W-:Y:S01]  /*4ad0*/  SYNCS.ARRIVE.TRANS64.RED.A1T0 RZ, [UR14], RZ ;  /* 0x000000ffffff79a7 */ /* 0x000fe2000810040e */
[----:B------:R-:W2:Y:S02]  /*4ae0*/  SYNCS.PHASECHK.TRANS64.TRYWAIT P2, [UR7+0x60], R14 ;  /* 0x0000600eff0075a7 */ /* 0x000ea40008041107 */
[----:B-12---:R-:W-:Y:S05]  /*4af0*/  @!P2 BRA `(.L_x_93) ;  /* 0x000000540068a947 */ /* 0x006fea0003800000 */
.L_x_177:
[----:B------:R-:W2:Y:S01]  /*4b00*/  LDC.64 R12, c[0x0][0xb18] ;  /* 0x0002c600ff0c7b82 */ /* 0x000ea20000000a00 */
[----:B------:R-:W-:Y:S01]  /*4b10*/  @!P4 R2UR UR8, R2 ;  /* 0x000000000208c2ca */ /* 0x000fe200000e0000 */
[----:B------:R-:W-:Y:S01]  /*4b20*/  VOTEU.ALL UP1, P4 ;  /* 0x0000000000ff7886 */ /* 0x000fe20002020000 */
[----:B------:R-:W-:Y:S01]  /*4b30*/  @!P4 R2UR UR9, R8 ;  /* 0x000000000809c2ca */ /* 0x000fe200000e0000 */
[----:B------:R-:W-:Y:S01]  /*4b40*/  VOTEU.ALL UP2, P4 ;  /* 0x0000000000ff7886 */ /* 0x000fe20002040000 */
[----:B------:R-:W-:Y:S03]  /*4b50*/  UMOV UR16, 0x0 ;  /* 0x0000000000107882 */ /* 0x000fe60000000000 */
[----:B------:R-:W4:Y:S01]  /*4b60*/  @!P1 LDC R2, c[0x0][0xb0c] ;  /* 0x0002c300ff029b82 */ /* 0x000f220000000800 */
[----:B------:R-:W-:Y:S01]  /*4b70*/  @!UP1 UIADD3 UR26, UPT, UPT, UR42, 0x40, URZ ;  /* 0x000000402a1a9890 */ /* 0x000fe2000fffe0ff */
[----:B-1----:R-:W-:Y:S01]  /*4b80*/  @!P4 IMAD.MOV.U32 R0, RZ, RZ, 0x1000 ;  /* 0x00001000ff00c424 */ /* 0x002fe200078e00ff */
[----:B------:R-:W-:Y:S01]  /*4b90*/  @!UP1 UIADD3 UR24, UPT, UPT, UR7, 0x2200, URZ ;  /* 0x0000220007189890 */ /* 0x000fe2000fffe0ff */
[----:B------:R-:W-:Y:S01]  /*4ba0*/  @P3 SHF.R.U32.HI R26, RZ, 0x10, R21 ;  /* 0x00000010ff1a3819 */ /* 0x000fe20000011615 */
[----:B------:R-:W-:Y:S01]  /*4bb0*/  UMOV UR17, 0x10000000 ;  /* 0x1000000000117882 */ /* 0x000fe20000000000 */
[----:B------:R-:W-:Y:S01]  /*4bc0*/  UMOV UR27, UR43 ;  /* 0x0000002b001b7c82 */ /* 0x000fe20008000000 */
[----:B------:R-:W-:Y:S01]  /*4bd0*/  UMOV UR28, UR36 ;  /* 0x00000024001c7c82 */ /* 0x000fe20008000000 */
[----:B------:R-:W-:Y:S01]  /*4be0*/  IMAD.U32 R9, RZ, RZ, UR8 ;  /* 0x00000008ff097e24 */ /* 0x000fe2000f8e00ff */
[----:B------:R-:W-:Y:S01]  /*4bf0*/  @!UP1 UIADD3 UR10, UPT, UPT, UR42, 0xc0, URZ ;  /* 0x000000c02a0a9890 */ /* 0x000fe2000fffe0ff */
[----:B------:R-:W-:Y:S01]  /*4c00*/  IMAD.U32 R8, RZ, RZ, UR9 ;  /* 0x00000009ff087e24 */ /* 0x000fe2000f8e00ff */
[----:B------:R-:W-:Y:S01]  /*4c10*/  @!UP1 UIADD3 UR8, UPT, UPT, UR7, 0x2a00, URZ ;  /* 0x00002a0007089890 */ /* 0x000fe2000fffe0ff */
[----:B------:R-:W-:Y:S01]  /*4c20*/  VIADD R28, R28, 0x1 ;  /* 0x000000011c1c7836 */ /* 0x000fe20000000000 */
[----:B------:R-:W-:Y:S01]  /*4c30*/  @!P4 R2UR UR19, R9 ;  /* 0x000000000913c2ca */ /* 0x000fe200000e0000 */
[----:B------:R-:W-:Y:S01]  /*4c40*/  VOTEU.ALL UP1, P4 ;  /* 0x0000000000ff7886 */ /* 0x000fe20002020000 */
[----:B------:R-:W-:Y:S01]  /*4c50*/  @!P4 R2UR UR18, R8 ;  /* 0x000000000812c2ca */ /* 0x000fe200000e0000 */
[----:B------:R-:W-:Y:S01]  /*4c60*/  UMOV UR9, UR25 ;  /* 0x0000001900097c82 */ /* 0x000fe20008000000 */
[----:B------:R-:W1:Y:S01]  /*4c70*/  LDC.64 R8, c[0x0][0xb10] ;  /* 0x0002c400ff087b82 */ /* 0x000e620000000a00 */
[----:B------:R-:W-:Y:S01]  /*4c80*/  UMOV UR11, UR43 ;  /* 0x0000002b000b7c82 */ /* 0x000fe20008000000 */
[----:B------:R-:W-:Y:S01]  /*4c90*/  UMOV UR12, UR36 ;  /* 0x00000024000c7c82 */ /* 0x000fe20008000000 */
[----:B------:R-:W-:Y:S08]  /*4ca0*/  UPRMT UR14, UR37, 0x654, UR25 ;  /* 0x00000654250e7896 */ /* 0x000ff00008000019 */
[----:B------:R1:W-:Y:S01]  /*4cb0*/  @!UP2 UTMALDG.3D [UR24], [UR18], desc[UR16] ;  /* 0x000010181200a5b4 */ /* 0x0003e20008011000 */
[----:B------:R1:W-:Y:S01]  /*4cc0*/  @!UP1 UTMALDG.3D [UR8], [UR18], desc[UR16] ;  /* 0x00001008120095b4 */ /* 0x0003e20008011000 */
[----:B------:R5:W-:Y:S01]  /*4cd0*/  @!P4 SYNCS.ARRIVE.TRANS64.RED.A0TR RZ, [UR7+0x40], R0 ;  /* 0x00004000ffffc9a7 */ /* 0x000be20008300407 */
[C---:B-1----:R-:W-:Y:S01]  /*4ce0*/  @!P1 IMAD.HI.U32 R8, R11.reuse, R8, RZ ;  /* 0x000000080b089227 */ /* 0x042fe200078e00ff */
[----:B--2---:R-:W-:Y:S02]  /*4cf0*/  @!P1 ISETP.NE.AND P0, PT, R12, 0x1, PT ;  /* 0x000000010c00980c */ /* 0x004fe40003f05270 */
[----:B----4-:R-:W-:Y:S01]  /*4d00*/  @!P1 ISETP.NE.AND P2, PT, R2, 0x1, PT ;  /* 0x000000010200980c */ /* 0x010fe20003f45270 */
[C---:B------:R-:W-:Y:S01]  /*4d10*/  @!P1 IMAD.HI.U32 R13, R10.reuse, R13, RZ ;  /* 0x0000000d0a0d9227 */ /* 0x040fe200078e00ff */
[----:B------:R-:W-:Y:S04]  /*4d20*/  @!P1 SHF.R.U32.HI R8, RZ, R9, R8 ;  /* 0x00000009ff089219 */ /* 0x000fe80000011608 */
[----:B------:R-:W-:Y:S01]  /*4d30*/  @!P1 SEL R8, R11, R8, !P2 ;  /* 0x000000080b089207 */ /* 0x000fe20005000000 */
[----:B------:R-:W-:Y:S01]  /*4d40*/  SYNCS.ARRIVE.TRANS64.RED.A1T0 RZ, [UR14], RZ ;  /* 0x000000ffffff79a7 */ /* 0x000fe2000810040e */
[----:B------:R-:W1:Y:S01]  /*4d50*/  SYNCS.PHASECHK.TRANS64.TRYWAIT P5, [UR7+0x68], R14 ;  /* 0x0000680eff0075a7 */ /* 0x000e6200080a1107 */
[----:B-----5:R-:W2:Y:S02]  /*4d60*/  @!P1 LDC R0, c[0x0][0xb20] ;  /* 0x0002c800ff009b82 */ /* 0x020ea40000000800 */
[----:B--2---:R-:W-:Y:S04]  /*4d70*/  @!P1 SHF.R.U32.HI R0, RZ, R0, R13 ;  /* 0x00000000ff009219 */ /* 0x004fe8000001160d */
[----:B------:R-:W-:Y:S05]  /*4d80*/  @!P1 SEL R9, R10, R0, !P0 ;  /* 0x000000000a099207 */ /* 0x000fea0004000000 */
[----:B------:R-:W-:Y:S02]  /*4d90*/  @!P1 IMAD.IADD R0, R9, 0x1, -R8 ;  /* 0x0000000109009824 */ /* 0x000fe400078e0a08 */
[----:B------:R-:W-:Y:S02]  /*4da0*/  @!P1 IMAD.IADD R8, R8, 0x1, -R9 ;  /* 0x0000000108089824 */ /* 0x000fe400078e0a09 */
[----:B------:R-:W-:Y:S02]  /*4db0*/  @!P1 IMAD R11, R0, R2, R11 ;  /* 0x00000002000b9224 */ /* 0x000fe400078e020b */
[----:B------:R-:W-:Y:S01]  /*4dc0*/  @!P1 IMAD R10, R8, R12, R10 ;  /* 0x0000000c080a9224 */ /* 0x000fe200078e020a */
[----:B-1----:R-:W-:Y:S06]  /*4dd0*/  @!P5 BRA `(.L_x_94) ;  /* 0x0000005000c8d947 */ /* 0x002fec0003800000 */
.L_x_179:
[----:B------:R-:W-:Y:S01]  /*4de0*/  @!P4 IADD3 R2, P0, PT, R30, 0x580, RZ ;  /* 0x000005801e02c810 */ /* 0x000fe20007f1e0ff */
[----:B------:R-:W-:Y:S01]  /*4df0*/  VOTEU.ALL UP1, P4 ;  /* 0x0000000000ff7886 */ /* 0x000fe20002020000 */
[----:B------:R-:W-:Y:S01]  /*4e00*/  VOTEU.ALL UP2, P4 ;  /* 0x0000000000ff7886 */ /* 0x000fe20002040000 */
[----:B------:R-:W-:Y:S01]  /*4e10*/  UMOV UR14, 0x0 ;  /* 0x00000000000e7882 */ /* 0x000fe20000000000 */
[----:B------:R-:W-:Y:S01]  /*4e20*/  @!P4 R2UR UR9, R2 ;  /* 0x000000000209c2ca */ /* 0x000fe200000e0000 */
[----:B-1----:R-:W-:Y:S01]  /*4e30*/  @!P4 IMAD.X R0, RZ, RZ, R31, P0 ;  /* 0x000000ffff00c224 */ /* 0x002fe200000e061f */
[----:B------:R-:W-:Y:S01]  /*4e40*/  @!UP1 UIADD3 UR17, UPT, UPT, UR7, 0x48, URZ ;  /* 0x0000004807119890 */ /* 0x000fe2000fffe0ff */
[----:B------:R-:W-:Y:S01]  /*4e50*/  ISETP.NE.AND P0, PT, R28, 0x2, PT ;  /* 0x000000021c00780c */ /* 0x000fe20003f05270 */
[----:B------:R-:W-:Y:S01]  /*4e60*/  @!UP1 UIADD3 UR18, UPT, UPT, UR42, 0x60, URZ ;  /* 0x000000602a129890 */ /* 0x000fe2000fffe0ff */
[----:B------:R-:W-:Y:S01]  /*4e70*/  LOP3.LUT R29, R29, 0x1, RZ, 0x3c, !PT ;  /* 0x000000011d1d7812 */ /* 0x000fe200078e3cff */
[----:B------:R-:W-:Y:S01]  /*4e80*/  @!UP1 UIADD3 UR16, UPT, UPT, UR7, 0x3200, URZ ;  /* 0x0000320007109890 */ /* 0x000fe2000fffe0ff */
[----:B------:R-:W-:Y:S01]  /*4e90*/  @!P4 R2UR UR8, R0 ;  /* 0x000000000008c2ca */ /* 0x000fe200000e0000 */
[----:B------:R-:W-:Y:S01]  /*4ea0*/  UMOV UR15, 0x10000000 ;  /* 0x10000000000f7882 */ /* 0x000fe20000000000 */
[----:B------:R-:W-:Y:S01]  /*4eb0*/  UMOV UR19, UR43 ;  /* 0x0000002b00137c82 */ /* 0x000fe20008000000 */
[----:B------:R-:W-:Y:S01]  /*4ec0*/  UMOV UR20, UR36 ;  /* 0x0000002400147c82 */ /* 0x000fe20008000000 */
[----:B------:R-:W-:Y:S01]  /*4ed0*/  @!UP1 UIADD3 UR10, UPT, UPT, UR42, 0xe0, URZ ;  /* 0x000000e02a0a9890 */ /* 0x000fe2000fffe0ff */
[----:B------:R-:W-:Y:S01]  /*4ee0*/  SEL R0, RZ, 0x1, P0 ;  /* 0x00000001ff007807 */ /* 0x000fe20000000000 */
[----:B------:R-:W-:Y:S01]  /*4ef0*/  IMAD.U32 R8, RZ, RZ, UR9 ;  /* 0x00000009ff087e24 */ /* 0x000fe2000f8e00ff */
[----:B------:R-:W-:Y:S01]  /*4f00*/  UMOV UR11, UR43 ;  /* 0x0000002b000b7c82 */ /* 0x000fe20008000000 */
[----:B------:R-:W-:Y:S01]  /*4f10*/  UMOV UR12, UR36 ;  /* 0x00000024000c7c82 */ /* 0x000fe20008000000 */
[----:B------:R-:W-:Y:S01]  /*4f20*/  UMOV UR9, UR17 ;  /* 0x0000001100097c82 */ /* 0x000fe20008000000 */
[----:B------:R-:W-:Y:S01]  /*4f30*/  @P3 R2UR UR36, R26 ;  /* 0x000000001a2432ca */ /* 0x000fe200000e0000 */
[----:B------:R-:W-:Y:S01]  /*4f40*/  IMAD.IADD R15, R10, 0x1, R94 ;  /* 0x000000010a0f7824 */ /* 0x000fe200078e025e */
[----:B------:R-:W-:Y:S01]  /*4f50*/  @!P4 R2UR UR22, R8 ;  /* 0x000000000816c2ca */ /* 0x000fe200000e0000 */
[----:B------:R-:W-:Y:S01]  /*4f60*/  IMAD.U32 R9, RZ, RZ, UR8 ;  /* 0x00000008ff097e24 */ /* 0x000fe2000f8e00ff */
[----:B------:R-:W-:Y:S01]  /*4f70*/  @!UP1 UIADD3 UR8, UPT, UPT, UR7, 0x3a00, URZ ;  /* 0x00003a0007089890 */ /* 0x000fe2000fffe0ff */
[----:B------:R-:W-:Y:S01]  /*4f80*/  LOP3.LUT R27, R27, R0, RZ, 0x3c, !PT ;  /* 0x000000001b1b7212 */ /* 0x000fe200078e3cff */
[----:B------:R-:W-:Y:S01]  /*4f90*/  VOTEU.ALL UP1, P4 ;  /* 0x0000000000ff7886 */ /* 0x000fe20002020000 */
[----:B------:R-:W-:Y:S01]  /*4fa0*/  IMAD.IADD R14, R11, 0x1, R95 ;  /* 0x000000010b0e7824 */ /* 0x000fe200078e025f */
[----:B------:R-:W-:Y:S02]  /*4fb0*/  @!P4 R2UR UR23, R9 ;  /* 0x000000000917c2ca */ /* 0x000fe400000e0000 */
[----:B------:R-:W-:Y:S11]  /*4fc0*/  SEL R28, R28, RZ, P0 ;  /* 0x000000ff1c1c7207 */ /* 0x000ff60000000000 */
[----:B------:R2:W-:Y:S01]  /*4fd0*/  @!UP2 UTMALDG.3D [UR16], [UR22], desc[UR14] ;  /* 0x00000e101600a5b4 */ /* 0x0005e20008011000 */
[----:B------:R2:W-:Y:S01]  /*4fe0*/  @!UP1 UTMALDG.3D [UR8], [UR22], desc[UR14] ;  /* 0x00000e08160095b4 */ /* 0x0005e20008011000 */
[----:B------:R2:W-:Y:S01]  /*4ff0*/  @!P4 SYNCS.ARRIVE.TRANS64.RED.A0TR RZ, [UR7+0x48], R25 ;  /* 0x00004819ffffc9a7 */ /* 0x0005e20008300407 */
[----:B------:R-:W-:Y:S01]  /*5000*/  UPLOP3.LUT UP1, UPT, UPT, UPT, UPT, 0x80, 0x8 ;  /* 0x000000000008789c */ /* 0x000fe20003f2f070 */
[----:B------:R-:W-:Y:S01]  /*5010*/  SYNCS.ARRIVE.TRANS64.RED.A1T0 RZ, [UR13], RZ ;  /* 0x000000ffffff79a7 */ /* 0x000fe2000810040d */
[----:B------:R-:W-:Y:S09]  /*5020*/  @P3 BRA `(.L_x_95) ;  /* 0xfffffff000343947 */ /* 0x000ff2000383ffff */
[----:B------:R-:W-:-:S04]  /*5030*/  SHF.L.U32 R2, R29, 0x1f, RZ ;  /* 0x0000001f1d027819 */ /* 0x000fc800000006ff */
[----:B------:R-:W1:Y:S02]  /*5040*/  SYNCS.PHASECHK.TRANS64.TRYWAIT P0, [UR7+0x50], R2 ;  /* 0x00005002ff0075a7 */ /* 0x000e640008001107 */
[----:B-1----:R-:W-:Y:S05]  /*5050*/  @!P0 BRA `(.L_x_96) ;  /* 0x0000005000408947 */ /* 0x002fea0003800000 */
.L_x_181:
[----:B------:R-:W4:Y:S02]  /*5060*/  SYNCS.PHASECHK.TRANS64.TRYWAIT P0, [UR7+0x58], R2 ;  /* 0x00005802ff0075a7 */ /* 0x000f240008001107 */
[----:B----4-:R-:W-:Y:S05]  /*5070*/  @!P0 BRA `(.L_x_97) ;  /* 0x0000005000508947 */ /* 0x010fea0003800000 */
.L_x_183:
[----:B------:R-:W4:Y:S02]  /*5080*/  SYNCS.PHASECHK.TRANS64.TRYWAIT P0, [UR7+0x60], R2 ;  /* 0x00006002ff0075a7 */ /* 0x000f240008001107 */
[----:B----4-:R-:W-:Y:S05]  /*5090*/  @!P0 BRA `(.L_x_98) ;  /* 0x0000005000608947 */ /* 0x010fea0003800000 */
.L_x_185:
[----:B-1----:R-:W-:-:S07]  /*50a0*/  MOV R0, UR7 ;  /* 0x0000000700007c02 */ /* 0x002fce0008000f00 */
.L_x_99:
[----:B-1----:R-:W-:-:S04]  /*50b0*/  SHF.L.U32 R2, R29, 0x1f, RZ ;  /* 0x0000001f1d027819 */ /* 0x002fc800000006ff */
[----:B------:R1:W4:Y:S03]  /*50c0*/  SYNCS.PHASECHK.TRANS64.TRYWAIT P0, [R0+URZ+0x68], R2 ;  /* 0x00006802000075a7 */ /* 0x00032600080011ff */
[----:B----4-:R-:W-:Y:S05]  /*50d0*/  @!P0 NANOSLEEP.SYNCS 0x989680 ;  /* 0x009896800000895d */ /* 0x010fea0003900000 */
[----:B------:R-:W4:Y:S02]  /*50e0*/  @!P0 SYNCS.PHASECHK.TRANS64 P0, [R0+URZ+0x68], R2 ;  /* 0x00006802000085a7 */ /* 0x000f2400080010ff */
[----:B--2-4-:R-:W-:Y:S05]  /*50f0*/  @P0 EXIT ;  /* 0x000000000000094d */ /* 0x014fea0003800000 */
[----:B------:R-:W-:Y:S05]  /*5100*/  BRA `(.L_x_99) ;  /* 0xfffffffc00e87947 */ /* 0x000fea000383ffff */
.L_x_84:
[----:B------:R-:W-:-:S06]  /*5110*/  UISETP.GE.AND UP1, UPT, UR10, 0x4, UPT ;  /* 0x000000040a00788c */ /* 0x000fcc000bf26270 */
[----:B------:R-:W-:-:S13]  /*5120*/  PLOP3.LUT P0, PT, PT, PT, UP1, 0x80, 0x8 ;  /* 0x000000000008781c */ /* 0x000fda0003f0f018 */
[----:B------:R-:W-:Y:S05]  /*5130*/  @!P0 EXIT ;  /* 0x000000000000894d */ /* 0x000fea0003800000 */
[----:B------:R-:W-:Y:S01]  /*5140*/  BAR.SYNC.DEFER_BLOCKING 0x6, 0xa0 ;  /* 0x0182800000007b1d */ /* 0x000fe20000010000 */
[C---:B------:R-:W-:Y:S01]  /*5150*/  IMAD.SHL.U32 R101, R109.reuse, 0x20, RZ ;  /* 0x000000206d657824 */ /* 0x040fe200078e00ff */
[----:B------:R-:W-:Y:S01]  /*5160*/  CS2R R106, SRZ ;  /* 0x00000000006a7805 */ /* 0x000fe2000001ff00 */
[C---:B------:R-:W-:Y:S01]  /*5170*/  IMAD.SHL.U32 R2, R109.reuse, 0x4, RZ ;  /* 0x000000046d027824 */ /* 0x040fe200078e00ff */
[----:B------:R-:W-:Y:S01]  /*5180*/  CS2R R104, SRZ ;  /* 0x0000000000687805 */ /* 0x000fe2000001ff00 */
[----:B------:R-:W-:Y:S01]  /*5190*/  IMAD.U32 R46, R109, 0x10000, RZ ;  /* 0x000100006d2e7824 */ /* 0x000fe200078e00ff */
[----:B------:R-:W-:Y:S02]  /*51a0*/  UMOV UR49, 0x400 ;  /* 0x0000040000317882 */ /* 0x000fe40000000000 */
[----:B------:R-:W1:Y:S01]  /*51b0*/  LDC R99, c[0x0][0x370] ;  /* 0x0000dc00ff637b82 */ /* 0x000e620000000800 */
[----:B------:R-:W-:Y:S01]  /*51c0*/  ULEA UR49, UR37, UR49, 0x18 ;  /* 0x0000003125317291 */ /* 0x000fe2000f8ec0ff */
[C---:B------:R-:W-:Y:S01]  /*51d0*/  LOP3.LUT R3, R101.reuse, 0x80, RZ, 0xc0, !PT ;  /* 0x0000008065037812 */ /* 0x040fe200078ec0ff */
[C---:B------:R-:W-:Y:S01]  /*51e0*/  IMAD.SHL.U32 R4, R102.reuse, 0x400, RZ ;  /* 0x0000040066047824 */ /* 0x040fe200078e00ff */
[----:B------:R-:W-:Y:S01]  /*51f0*/  LOP3.LUT R100, R101, 0xb60, RZ, 0xc0, !PT ;  /* 0x00000b6065647812 */ /* 0x000fe200078ec0ff */
[----:B------:R-:W-:Y:S01]  /*5200*/  UIADD3 UR4, UPT, UPT, UR49, 0x4200, URZ ;  /* 0x0000420031047890 */ /* 0x000fe2000fffe0ff */
[----:B------:R-:W-:Y:S01]  /*5210*/  LOP3.LUT R2, R3, 0x10, R2, 0xf8, !PT ;  /* 0x0000001003027812 */ /* 0x000fe200078ef802 */
[----:B------:R-:W-:Y:S01]  /*5220*/  IMAD.SHL.U32 R3, R102, 0x200000, RZ ;  /* 0x0020000066037824 */ /* 0x000fe200078e00ff */
[----:B------:R-:W2:Y:S01]  /*5230*/  LDC R42, c[0x0][0xb0c] ;  /* 0x0002c300ff2a7b82 */ /* 0x000ea20000000800 */
[----:B------:R-:W-:Y:S01]  /*5240*/  LOP3.LUT R100, R100, 0x400, R4, 0xf8, !PT ;  /* 0x0000040064647812 */ /* 0x000fe200078ef804 */
[----:B------:R-:W-:Y:S01]  /*5250*/  IMAD.MOV.U32 R45, RZ, RZ, RZ ;  /* 0x000000ffff2d7224 */ /* 0x000fe200078e00ff */
[----:B------:R-:W-:Y:S01]  /*5260*/  LOP3.LUT P0, RZ, R101, 0x80, RZ, 0xc0, !PT ;  /* 0x0000008065ff7812 */ /* 0x000fe2000780c0ff */
[----:B------:R-:W-:Y:S01]  /*5270*/  IMAD.MOV.U32 R112, RZ, RZ, RZ ;  /* 0x000000ffff707224 */ /* 0x000fe200078e00ff */
[----:B------:R-:W-:Y:S01]  /*5280*/  LOP3.LUT R3, R3, 0x200000, RZ, 0xc0, !PT ;  /* 0x0020000003037812 */ /* 0x000fe200078ec0ff */
[----:B------:R-:W-:Y:S01]  /*5290*/  IMAD.U32 R108, RZ, RZ, UR4 ;  /* 0x00000004ff6c7e24 */ /* 0x000fe2000f8e00ff */
[----:B------:R-:W-:Y:S01]  /*52a0*/  LOP3.LUT R100, R100, R2, RZ, 0xfc, !PT ;  /* 0x0000000264647212 */ /* 0x000fe200078efcff */
[----:B------:R-:W3:Y:S01]  /*52b0*/  LDC R97, c[0x0][0xb20] ;  /* 0x0002c800ff617b82 */ /* 0x000ee20000000800 */
[----:B------:R-:W4:Y:S01]  /*52c0*/  LDS R0, [UR49+0x130] ;  /* 0x00013031ff007984 */ /* 0x000f220008000800 */
[----:B------:R-:W-:Y:S01]  /*52d0*/  LOP3.LUT R46, R3, 0x400000, R46, 0xf8, !PT ;  /* 0x00400000032e7812 */ /* 0x000fe200078ef82e */
[----:B------:R-:W1:Y:S01]  /*52e0*/  LDCU.64 UR52, c[0x0][0x348] ;  /* 0x00006900ff3477ac */ /* 0x000e620008000a00 */
[----:B------:R-:W-:-:S02]  /*52f0*/  P2R R2, PR, RZ, 0x1 ;  /* 0x00000001ff027803 */ /* 0x000fc40000000000 */
[----:B------:R-:W-:Y:S01]  /*5300*/  LOP3.LUT R109, R109, 0x60, RZ, 0xc0, !PT ;  /* 0x000000606d6d7812 */ /* 0x000fe200078ec0ff */
[----:B------:R-:W1:Y:S01]  /*5310*/  LDCU.64 UR38, c[0x0][0x888] ;  /* 0x00011100ff2677ac */ /* 0x000e620008000a00 */
[----:B------:R-:W1:Y:S01]  /*5320*/  LDC R41, c[0x0][0xb30] ;  /* 0x0002cc00ff297b82 */ /* 0x000e620000000800 */
[----:B------:R-:W1:Y:S01]  /*5330*/  LDCU.64 UR44, c[0x0][0x890] ;  /* 0x00011200ff2c77ac */ /* 0x000e620008000a00 */
[----:B------:R-:W-:-:S06]  /*5340*/  UIADD3 UR48, UPT, UPT, UR49, 0x200, URZ ;  /* 0x0000020031307890 */ /* 0x000fcc000fffe0ff */
[----:B------:R-:W1:Y:S08]  /*5350*/  LDC.64 R92, c[0x0][0xb10] ;  /* 0x0002c400ff5c7b82 */ /* 0x000e700000000a00 */
[----:B------:R-:W1:Y:S08]  /*5360*/  LDC.64 R38, c[0x0][0xb18] ;  /* 0x0002c600ff267b82 */ /* 0x000e700000000a00 */
[----:B------:R-:W1:Y:S08]  /*5370*/  LDC.64 R36, c[0x0][0xb28] ;  /* 0x0002ca00ff247b82 */ /* 0x000e700000000a00 */
[----:B------:R-:W1:Y:S01]  /*5380*/  LDC.64 R90, c[0x0][0x8b0] ;  /* 0x00022c00ff5a7b82 */ /* 0x000e620000000a00 */
[----:B----4-:R-:W-:-:S07]  /*5390*/  IMAD.IADD R46, R0, 0x1, R46 ;  /* 0x00000001002e7824 */ /* 0x010fce00078e022e */
[----:B------:R-:W4:Y:S08]  /*53a0*/  LDC.64 R88, c[0x0][0x8a8] ;  /* 0x00022a00ff587b82 */ /* 0x000f300000000a00 */
[----:B--23--:R-:W1:Y:S02]  /*53b0*/  LDC R98, c[0x0][0x374] ;  /* 0x0000dd00ff627b82 */ /* 0x00ce640000000800 */
.L_x_141:
[----:B------:R-:W-:Y:S02]  /*53c0*/  LEA R0, R112, UR49, 0x3 ;  /* 0x0000003170007c11 */ /* 0x000fe4000f8e18ff */
[----:B------:R-:W-:Y:S02]  /*53d0*/  SHF.L.U32 R2, R106, 0x1f, RZ ;  /* 0x0000001f6a027819 */ /* 0x000fe400000006ff */
[----:B------:R-:W-:Y:S02]  /*53e0*/  LEA R16, R112, UR49, 0x4 ;  /* 0x0000003170107c11 */ /* 0x000fe4000f8e20ff */
[----:B------:R-:W2:Y:S02]  /*53f0*/  SYNCS.PHASECHK.TRANS64.TRYWAIT P0, [R0+URZ+0x80], R2 ;  /* 0x00008002000075a7 */ /* 0x000ea400080011ff */
[----:B-12---:R-:W-:Y:S05]  /*5400*/  @!P0 BRA `(.L_x_100) ;  /* 0x0000004c009c8947 */ /* 0x006fea0003800000 */
.L_x_186:
[----:B------:R-:W3:Y:S01]  /*5410*/  LDC.64 R10, c[0x0][0xb10] ;  /* 0x0002c400ff0a7b82 */ /* 0x000ee20000000a00 */
[----:B------:R-:W4:Y:S01]  /*5420*/  LDS.128 R16, [R16+0x110] ;  /* 0x0001100010107984 */ /* 0x000f220000000c00 */
[----:B-1----:R-:W-:Y:S01]  /*5430*/  ISETP.NE.AND P1, PT, R41, 0x1, PT ;  /* 0x000000012900780c */ /* 0x002fe20003f25270 */
[----:B--2---:R-:W-:Y:S01]  /*5440*/  VIADD R0, R0, 0x90 ;  /* 0x0000009000007836 */ /* 0x004fe20000000000 */
[----:B------:R-:W-:Y:S04]  /*5450*/  ISETP.GE.AND P0, PT, R40, 0x1, PT ;  /* 0x000000012800780c */ /* 0x000fe80003f06270 */
[----:B------:R-:W1:Y:S01]  /*5460*/  LDC.64 R8, c[0x0][0xb18] ;  /* 0x0002c600ff087b82 */ /* 0x000e620000000a00 */
[----:B------:R-:W-:Y:S01]  /*5470*/  PRMT R0, RZ, 0x654, R0 ;  /* 0x00000654ff007816 */ /* 0x000fe20000000000 */
[----:B------:R-:W-:Y:S01]  /*5480*/  @!PT LDS RZ, [RZ] ;  /* 0x00000000fffff984 */ /* 0x000fe20000000800 */
[----:B------:R-:W-:Y:S01]  /*5490*/  @!PT LDS RZ, [RZ] ;  /* 0x00000000fffff984 */ /* 0x000fe20000000800 */
[----:B------:R-:W-:Y:S01]  /*54a0*/  @!PT LDS RZ, [RZ] ;  /* 0x00000000fffff984 */ /* 0x000fe20000000800 */
[----:B------:R-:W-:Y:S01]  /*54b0*/  @!PT LDS RZ, [RZ] ;  /* 0x00000000fffff984 */ /* 0x000fe20000000800 */
[----:B------:R2:W-:Y:S06]  /*54c0*/  MEMBAR.ALL.CTA ;  /* 0x0000000000007992 */ /* 0x0005ec0000008000 */
[----:B--2---:R-:W2:Y:S01]  /*54d0*/  FENCE.VIEW.ASYNC.S ;  /* 0x00000000000073c6 */ /* 0x004ea20000000000 */
[----:B------:R-:W1:Y:S08]  /*54e0*/  @!P1 LDC R12, c[0x0][0xb20] ;  /* 0x0002c800ff0c9b82 */ /* 0x000e700000000800 */
[----:B------:R-:W1:Y:S01]  /*54f0*/  @!P1 LDC R7, c[0x0][0xb0c] ;  /* 0x0002c300ff079b82 */ /* 0x000e620000000800 */
[----:B--2---:R2:W-:Y:S01]  /*5500*/  SYNCS.ARRIVE.TRANS64.RED.A1T0 RZ, [R0+URZ], RZ ;  /* 0x000000ff00ff79a7 */ /* 0x0045e200081004ff */
[----:B----4-:R-:W-:Y:S04]  /*5510*/  LOP3.LUT P4, RZ, R18, 0x1, RZ, 0xc0, !PT ;  /* 0x0000000112ff7812 */ /* 0x010fe8000788c0ff */
[----:B------:R-:W-:Y:S09]  /*5520*/  P2R R110, PR, RZ, 0x10 ;  /* 0x00000010ff6e7803 */ /* 0x000ff20000000000 */
[----:B------:R-:W-:Y:S02]  /*5530*/  @P4 MOV R44, R16 ;  /* 0x00000010002c4202 */ /* 0x000fe40000000f00 */
[----:B------:R-:W-:Y:S01]  /*5540*/  @P4 LOP3.LUT R43, R17, 0xffff, RZ, 0xc0, !PT ;  /* 0x0000ffff112b4812 */ /* 0x000fe200078ec0ff */
[----:B--23--:R-:W-:Y:S06]  /*5550*/  @!P0 BRA `(.L_x_101) ;  /* 0x0000000000a48947 */ /* 0x00cfec0003800000 */
[----:B------:R-:W-:Y:S01]  /*5560*/  IMAD.HI.U32 R0, R98, R39, RZ ;  /* 0x0000002762007227 */ /* 0x000fe200078e00ff */
[----:B------:R-:W-:Y:S02]  /*5570*/  ISETP.NE.AND P0, PT, R38, 0x1, PT ;  /* 0x000000012600780c */ /* 0x000fe40003f05270 */
[----:B------:R-:W-:Y:S01]  /*5580*/  ISETP.NE.AND P2, PT, R40, 0x1, PT ;  /* 0x000000012800780c */ /* 0x000fe20003f45270 */
[----:B------:R-:W-:Y:S01]  /*5590*/  IMAD.HI.U32 R4, R99, R92, RZ ;  /* 0x0000005c63047227 */ /* 0x000fe200078e00ff */
[----:B------:R-:W-:Y:S02]  /*55a0*/  SHF.R.U32.HI R0, RZ, R97, R0 ;  /* 0x00000061ff007219 */ /* 0x000fe40000011600 */
[----:B------:R-:W-:Y:S01]  /*55b0*/  ISETP.NE.AND P3, PT, R42, 0x1, PT ;  /* 0x000000012a00780c */ /* 0x000fe20003f65270 */
[----:B------:R-:W-:Y:S01]  /*55c0*/  IMAD.HI.U32 R6, R43, R39, RZ ;  /* 0x000000272b067227 */ /* 0x000fe200078e00ff */
[-C--:B------:R-:W-:Y:S02]  /*55d0*/  SHF.R.U32.HI R4, RZ, R93.reuse, R4 ;  /* 0x0000005dff047219 */ /* 0x080fe40000011604 */
[----:B------:R-:W-:Y:S01]  /*55e0*/  SEL R0, R98, R0, !P0 ;  /* 0x0000000062007207 */ /* 0x000fe20004000000 */
[----:B------:R-:W-:Y:S01]  /*55f0*/  IMAD.HI.U32 R5, R44, R92, RZ ;  /* 0x0000005c2c057227 */ /* 0x000fe200078e00ff */
[----:B------:R-:W-:Y:S03]  /*5600*/  SEL R4, R99, R4, !P3 ;  /* 0x0000000463047207 */ /* 0x000fe60005800000 */
[-C--:B------:R-:W-:Y:S01]  /*5610*/  IMAD.HI.U32 R3, R0, R36.reuse, RZ ;  /* 0x0000002400037227 */ /* 0x080fe200078e00ff */
[----:B------:R-:W-:Y:S03]  /*5620*/  SHF.R.U32.HI R5, RZ, R93, R5 ;  /* 0x0000005dff057219 */ /* 0x000fe60000011605 */
[----:B------:R-:W-:Y:S01]  /*5630*/  IMAD.HI.U32 R2, R4, R36, RZ ;  /* 0x0000002404027227 */ /* 0x000fe200078e00ff */
[----:B------:R-:W-:Y:S02]  /*5640*/  @P2 SHF.R.U32.HI R0, RZ, R37, R3 ;  /* 0x00000025ff002219 */ /* 0x000fe40000011603 */
[----:B------:R-:W-:Y:S02]  /*5650*/  SHF.R.U32.HI R3, RZ, R97, R6 ;  /* 0x00000061ff037219 */ /* 0x000fe40000011606 */
[----:B------:R-:W-:Y:S01]  /*5660*/  @P2 SHF.R.U32.HI R4, RZ, R37, R2 ;  /* 0x00000025ff042219 */ /* 0x000fe20000011602 */
[----:B------:R-:W-:Y:S01]  /*5670*/  IMAD R0, R40, R0, RZ ;  /* 0x0000000028007224 */ /* 0x000fe200078e02ff */
[----:B------:R-:W-:Y:S02]  /*5680*/  SEL R3, R43, R3, !P0 ;  /* 0x000000032b037207 */ /* 0x000fe40004000000 */
[----:B------:R-:W-:Y:S01]  /*5690*/  SEL R2, R44, R5, !P3 ;  /* 0x000000052c027207 */ /* 0x000fe20005800000 */
[----:B------:R-:W-:Y:S01]  /*56a0*/  IMAD R5, R40, R4, RZ ;  /* 0x0000000428057224 */ /* 0x000fe200078e02ff */
[C---:B------:R-:W-:Y:S01]  /*56b0*/  ISETP.GE.AND P0, PT, R3.reuse, R0, PT ;  /* 0x000000000300720c */ /* 0x040fe20003f06270 */
[C---:B------:R-:W-:Y:S03]  /*56c0*/  IMAD.HI.U32 R0, R3.reuse, R36, RZ ;  /* 0x0000002403007227 */ /* 0x040fe600078e00ff */
[C---:B------:R-:W-:Y:S02]  /*56d0*/  ISETP.GE.OR P0, PT, R2.reuse, R5, P0 ;  /* 0x000000050200720c */ /* 0x040fe40000706670 */
[----:B------:R-:W-:Y:S04]  /*56e0*/  SHF.R.U32.HI R0, RZ, R37, R0 ;  /* 0x00000025ff007219 */ /* 0x000fe80000011600 */
[C---:B------:R-:W-:Y:S05]  /*56f0*/  SEL R6, R3.reuse, R0, !P2 ;  /* 0x0000000003067207 */ /* 0x040fea0005000000 */
        /* <DEDUP_REMOVED lines=14> */
[----:B------:R-:W-:Y:S07]  /*57e0*/  IMAD R43, R3, R38, R43 ;  /* 0x00000026032b7224 */ /* 0x000fee00078e022b */
.L_x_101:
[----:B-1----:R-:W-:Y:S01]  /*57f0*/  @!P1 ISETP.NE.AND P0, PT, R8, 0x1, PT ;  /* 0x000000010800980c */ /* 0x002fe20003f05270 */
[----:B------:R-:W-:Y:S01]  /*5800*/  @!P1 IMAD.HI.U32 R0, R44, R10, RZ ;  /* 0x0000000a2c009227 */ /* 0x000fe200078e00ff */
[----:B------:R-:W-:Y:S01]  /*5810*/  @!P1 ISETP.NE.AND P2, PT, R7, 0x1, PT ;  /* 0x000000010700980c */ /* 0x000fe20003f45270 */
[----:B------:R-:W-:Y:S01]  /*5820*/  ULOP3.LUT UP0, URZ, UR48, 0x90, URZ, 0xc0, !UPT ;  /* 0x0000009030ff7892 */ /* 0x000fe2000f80c0ff */
[----:B------:R-:W-:Y:S01]  /*5830*/  R2UR UR42, R14 ;  /* 0x000000000e2a72ca */ /* 0x000fe200000e0000 */
[----:B------:R-:W-:Y:S01]  /*5840*/  @!P1 IMAD.HI.U32 R2, R43, R9, RZ ;  /* 0x000000092b029227 */ /* 0x000fe200078e00ff */
[----:B------:R-:W-:Y:S02]  /*5850*/  @!P1 SHF.R.U32.HI R0, RZ, R11, R0 ;  /* 0x0000000bff009219 */ /* 0x000fe40000011600 */
[----:B------:R-:W-:Y:S01]  /*5860*/  R2UR UR41, R15 ;  /* 0x000000000f2972ca */ /* 0x000fe200000e0000 */
[----:B------:R-:W-:Y:S01]  /*5870*/  VIADD R112, R112, 0x1 ;  /* 0x0000000170707836 */ /* 0x000fe20000000000 */
[----:B------:R-:W-:Y:S02]  /*5880*/  @!P1 SHF.R.U32.HI R2, RZ, R12, R2 ;  /* 0x0000000cff029219 */ /* 0x000fe40000011602 */
[----:B------:R-:W-:Y:S02]  /*5890*/  @!P1 SEL R3, R44, R0, !P2 ;  /* 0x000000002c039207 */ /* 0x000fe40005000000 */
[----:B------:R-:W-:Y:S02]  /*58a0*/  @!P1 SEL R2, R43, R2, !P0 ;  /* 0x000000022b029207 */ /* 0x000fe40004000000 */
[----:B------:R-:W-:Y:S01]  /*58b0*/  @P4 SHF.R.U32.HI R103, RZ, 0x10, R17 ;  /* 0x00000010ff674819 */ /* 0x000fe20000011611 */
[----:B------:R-:W-:Y:S02]  /*58c0*/  USHF.L.U32 UR42, UR42, 0x6, URZ ;  /* 0x000000062a2a7899 */ /* 0x000fe400080006ff */
[----:B------:R-:W-:Y:S02]  /*58d0*/  @!P1 IMAD.IADD R0, R2, 0x1, -R3 ;  /* 0x0000000102009824 */ /* 0x000fe400078e0a03 */
[----:B------:R-:W-:Y:S01]  /*58e0*/  @!P1 IMAD.IADD R2, R3, 0x1, -R2 ;  /* 0x0000000103029824 */ /* 0x000fe200078e0a02 */
[----:B------:R-:W-:Y:S01]  /*58f0*/  USHF.L.U32 UR41, UR41, 0x8, URZ ;  /* 0x0000000829297899 */ /* 0x000fe200080006ff */
[----:B------:R-:W-:Y:S02]  /*5900*/  @!P1 IMAD R44, R0, R7, R44 ;  /* 0x00000007002c9224 */ /* 0x000fe400078e022c */
[----:B------:R-:W-:Y:S01]  /*5910*/  @!P1 IMAD R43, R2, R8, R43 ;  /* 0x00000008022b9224 */ /* 0x000fe200078e022b */
[----:B------:R-:W-:Y:S08]  /*5920*/  BRA.U !UP0, `(.L_x_102) ;  /* 0x0000000108407547 */ /* 0x000ff0000b800000 */
[----:B------:R-:W1:Y:S01]  /*5930*/  LDCU.64 UR8, c[0x4][0x88] ;  /* 0x01001100ff0877ac */ /* 0x000e620008000a00 */
[----:B------:R-:W-:Y:S01]  /*5940*/  MOV R3, 0x0 ;  /* 0x0000000000037802 */ /* 0x000fe20000000f00 */
[----:B------:R-:W-:Y:S02]  /*5950*/  HFMA2 R12, -RZ, RZ, 0, 5.9604644775390625e-08 ;  /* 0x00000001ff0c7431 */ /* 0x000fe400000001ff */
[----:B------:R-:W-:Y:S02]  /*5960*/  IMAD.MOV.U32 R8, RZ, RZ, 0x70 ;  /* 0x00000070ff087424 */ /* 0x000fe400078e00ff */
[----:B------:R-:W-:Y:S01]  /*5970*/  IMAD.MOV.U32 R13, RZ, RZ, RZ ;  /* 0x000000ffff0d7224 */ /* 0x000fe200078e00ff */
[----:B------:R-:W2:Y:S01]  /*5980*/  LDCU.64 UR6, c[0x4][0x90] ;  /* 0x01001200ff0677ac */ /* 0x000ea20008000a00 */
[----:B------:R-:W3:Y:S01]  /*5990*/  LDC.64 R2, c[0x4][R3] ;  /* 0x0100000003027b82 */ /* 0x000ee20000000a00 */
[----:B------:R-:W4:Y:S01]  /*59a0*/  LDCU.64 UR4, c[0x4][0x8] ;  /* 0x01000100ff0477ac */ /* 0x000f220008000a00 */
[----:B-1----:R-:W-:Y:S01]  /*59b0*/  MOV R5, UR9 ;  /* 0x0000000900057c02 */ /* 0x002fe20008000f00 */
[----:B------:R-:W-:Y:S01]  /*59c0*/  IMAD.U32 R4, RZ, RZ, UR8 ;  /* 0x00000008ff047e24 */ /* 0x000fe2000f8e00ff */
[----:B--2---:R-:W-:Y:S01]  /*59d0*/  MOV R7, UR7 ;  /* 0x0000000700077c02 */ /* 0x004fe20008000f00 */
[----:B------:R-:W-:Y:S01]  /*59e0*/  IMAD.U32 R6, RZ, RZ, UR6 ;  /* 0x00000006ff067e24 */ /* 0x000fe2000f8e00ff */
[----:B----4-:R-:W-:Y:S01]  /*59f0*/  MOV R11, UR5 ;  /* 0x00000005000b7c02 */ /* 0x010fe20008000f00 */
[----:B------:R-:W-:Y:S02]  /*5a00*/  IMAD.U32 R10, RZ, RZ, UR4 ;  /* 0x00000004ff0a7e24 */ /* 0x000fe4000f8e00ff */
[----:B------:R-:W-:Y:S07]  /*5a10*/  LEPC R20, `(.L_x_102) ;  /* 0x000000001014794e */ /* 0x000fee0000000000 */
[----:B---3-5:R-:W-:Y:S05]  /*5a20*/  CALL.ABS.NOINC R2 ;  /* 0x0000000002007343 */ /* 0x028fea0003c00000 */
.L_x_102:
[----:B------:R-:W-:Y:S01]  /*5a30*/  LOP3.LUT P0, RZ, R108, 0x90, RZ, 0xc0, !PT ;  /* 0x000000906cff7812 */ /* 0x000fe2000780c0ff */
[----:B------:R-:W-:Y:S11]  /*5a40*/  BSSY.RECONVERGENT B6, `(.L_x_103) ;  /* 0x0000013000067945 */ /* 0x000ff60003800200 */
[----:B------:R-:W-:Y:S01]  /*5a50*/  @!UPT UIADD3 URZ, UPT, UPT, URZ, URZ, URZ ;  /* 0x000000fffffff290 */ /* 0x000fe2000fffe0ff */
[----:B------:R-:W-:Y:S05]  /*5a60*/  @!P0 BRA `(.L_x_104) ;  /* 0x0000000000408947 */ /* 0x000fea0003800000 */
        /* <DEDUP_REMOVED lines=16> */
.L_x_104:
[----:B------:R-:W-:Y:S05]  /*5b70*/  BSYNC.RECONVERGENT B6 ;  /* 0x0000000000067941 */ /* 0x000fea0003800200 */
.L_x_103:
[----:B------:R-:W-:Y:S01]  /*5b80*/  ISETP.NE.U32.AND P4, PT, R90, RZ, PT ;  /* 0x000000ff5a00720c */ /* 0x000fe20003f85070 */
[----:B------:R-:W-:Y:S01]  /*5b90*/  UISETP.NE.AND UP2, UPT, UR50, URZ, UPT ;  /* 0x000000ff3200728c */ /* 0x000fe2000bf45270 */
[----:B------:R-:W-:Y:S01]  /*5ba0*/  ISETP.NE.U32.AND P3, PT, RZ, UR38, PT ;  /* 0x00000026ff007c0c */ /* 0x000fe2000bf65070 */
[----:B------:R-:W-:Y:S01]  /*5bb0*/  UISETP.NE.U32.AND UP1, UPT, UR44, URZ, UPT ;  /* 0x000000ff2c00728c */ /* 0x000fe2000bf25070 */
[----:B------:R-:W-:Y:S01]  /*5bc0*/  ISETP.NE.AND.EX P4, PT, R91, RZ, PT, P4 ;  /* 0x000000ff5b00720c */ /* 0x000fe20003f85340 */
[----:B------:R-:W-:Y:S01]  /*5bd0*/  UPLOP3.LUT UP0, UPT, UPT, UPT, UPT, 0x40, 0x4 ;  /* 0x000000000004789c */ /* 0x000fe20003f0e870 */
[----:B------:R-:W-:Y:S01]  /*5be0*/  ISETP.NE.AND.EX P3, PT, RZ, UR39, PT, P3 ;  /* 0x00000027ff007c0c */ /* 0x000fe2000bf65330 */
[----:B------:R-:W-:Y:S01]  /*5bf0*/  UISETP.NE.AND.EX UP1, UPT, UR45, URZ, UPT, UP1 ;  /* 0x000000ff2d00728c */ /* 0x000fe2000bf25310 */
[----:B------:R-:W-:Y:S04]  /*5c00*/  PLOP3.LUT P1, PT, PT, PT, UP2, 0x80, 0x8 ;  /* 0x000000000008781c */ /* 0x000fe80003f2f028 */
[----:B------:R-:W-:Y:S06]  /*5c10*/  @UP2 UPLOP3.LUT UP0, UPT, UPT, UPT, UP1, 0x80, 0x8 ;  /* 0x000000000008289c */ /* 0x000fec0003f0f010 */
[----:B------:R-:W-:Y:S01]  /*5c20*/  PLOP3.LUT P0, PT, PT, PT, UP0, 0x80, 0x8 ;  /* 0x000000000008781c */ /* 0x000fe20003f0f008 */
[----:B------:R-:W-:Y:S01]  /*5c30*/  @!UPT UIADD3 URZ, UPT, UPT, URZ, URZ, URZ ;  /* 0x000000fffffff290 */ /* 0x000fe2000fffe0ff */
[----:B------:R-:W-:Y:S11]  /*5c40*/  BRA.U !UP1, `(.L_x_105) ;  /* 0x0000000109387547 */ /* 0x000ff6000b800000 */
[----:B------:R-:W-:Y:S01]  /*5c50*/  UISETP.NE.U32.AND UP0, UPT, UR38, URZ, UPT ;  /* 0x000000ff2600728c */ /* 0x000fe2000bf05070 */
[----:B------:R-:W-:Y:S02]  /*5c60*/  HFMA2 R0, -RZ, RZ, 0, 5.9604644775390625e-08 ;  /* 0x00000001ff007431 */ /* 0x000fe400000001ff */
[----:B------:R-:W-:Y:S01]  /*5c70*/  IMAD.MOV.U32 R96, RZ, RZ, 0x1 ;  /* 0x00000001ff607424 */ /* 0x000fe200078e00ff */
[----:B------:R-:W-:Y:S06]  /*5c80*/  UISETP.NE.AND.EX UP0, UPT, UR39, URZ, UPT, UP0 ;  /* 0x000000ff2700728c */ /* 0x000fec000bf05300 */
[----:B------:R-:W-:Y:S05]  /*5c90*/  PLOP3.LUT P2, PT, PT, PT, UP0, 0x80, 0x8 ;  /* 0x000000000008781c */ /* 0x000fea0003f4f008 */
[----:B------:R-:W1:Y:S01]  /*5ca0*/  @UP0 LDCU.64 UR6, c[0x0][0x888] ;  /* 0x00011100ff0607ac */ /* 0x000e620008000a00 */
[----:B------:R-:W-:Y:S07]  /*5cb0*/  @UP0 UIMAD UR4, UR36, UR44, URZ ;  /* 0x0000002c240402a4 */ /* 0x000fee000f8e02ff */
[----:B------:R-:W-:Y:S01]  /*5cc0*/  @!P2 PRMT R96, R0, 0x7610, R96 ;  /* 0x000076100060a816 */ /* 0x000fe20000000060 */
[----:B-1----:R-:W-:Y:S03]  /*5cd0*/  @UP0 UIMAD.WIDE UR6, UR4, 0x4, UR6 ;  /* 0x00000004040608a5 */ /* 0x002fe6000f8e0206 */
[----:B------:R-:W1:Y:S03]  /*5ce0*/  @!UP0 LDCU UR4, c[0x0][0x880] ;  /* 0x00011000ff0487ac */ /* 0x000e660008000800 */
[----:B------:R-:W-:Y:S01]  /*5cf0*/  IMAD.U32 R2, RZ, RZ, UR6 ;  /* 0x00000006ff027e24 */ /* 0x000fe2000f8e00ff */
[----:B------:R-:W-:Y:S05]  /*5d00*/  MOV R3, UR7 ;  /* 0x0000000700037c02 */ /* 0x000fea0008000f00 */
[----:B-----5:R2:W5:Y:S02]  /*5d10*/  @P2 LDG.E R49, desc[UR46][R2.64] ;  /* 0x0000002e02312981 */ /* 0x020564000c1e1900 */
[----:B-12---:R-:W-:Y:S02]  /*5d20*/  @!P2 IMAD.U32 R49, RZ, RZ, UR4 ;  /* 0x00000004ff31ae24 */ /* 0x006fe4000f8e00ff */
.L_x_105:
[----:B------:R-:W-:Y:S05]  /*5d30*/  @!P4 BRA `(.L_x_106) ;  /* 0x000000000020c947 */ /* 0x000fea0003800000 */
[----:B------:R-:W-:Y:S04]  /*5d40*/  ISETP.NE.U32.AND P2, PT, R88, RZ, PT ;  /* 0x000000ff5800720c */ /* 0x000fe80003f45070 */
[----:B------:R-:W-:Y:S11]  /*5d50*/  ISETP.NE.AND.EX P2, PT, R89, RZ, PT, P2 ;  /* 0x000000ff5900720c */ /* 0x000ff60003f45320 */
[----:B------:R-:W-:Y:S02]  /*5d60*/  @!UPT UIADD3 URZ, UPT, UPT, URZ, URZ, URZ ;  /* 0x000000fffffff290 */ /* 0x000fe4000fffe0ff */
[----:B------:R-:W1:Y:S01]  /*5d70*/  @P2 LDC.64 R2, c[0x0][0x8a8] ;  /* 0x00022a00ff022b82 */ /* 0x000e620000000a00 */
[----:B------:R-:W-:Y:S04]  /*5d80*/  @P2 IMAD R0, R90, UR36, RZ ;  /* 0x000000245a002c24 */ /* 0x000fe8000f8e02ff */
[----:B-1----:R-:W-:Y:S05]  /*5d90*/  @P2 IMAD.WIDE R2, R0, 0x4, R2 ;  /* 0x0000000400022825 */ /* 0x002fea00078e0202 */
[----:B-----5:R1:W5:Y:S02]  /*5da0*/  @P2 LDG.E R47, desc[UR46][R2.64] ;  /* 0x0000002e022f2981 */ /* 0x020364000c1e1900 */
[----:B-1----:R-:W2:Y:S02]  /*5db0*/  @!P2 LDC R47, c[0x0][0x8a0] ;  /* 0x00022800ff2fab82 */ /* 0x002ea40000000800 */
.L_x_106:
[----:B-----5:R-:W-:Y:S01]  /*5dc0*/  FSETP.NEU.AND P2, PT, R49, RZ, PT ;  /* 0x000000ff3100720b */ /* 0x020fe20003f4d000 */
[----:B------:R-:W-:Y:S01]  /*5dd0*/  BSSY B1, `(.L_x_107) ;  /* 0x0000042000017945 */ /* 0x000fe20003800000 */
[----:B------:R-:W-:Y:S01]  /*5de0*/  SEL R2, RZ, 0xffffffff, P3 ;  /* 0xffffffffff027807 */ /* 0x000fe20001800000 */
[----:B------:R-:W-:Y:S01]  /*5df0*/  IMAD.MOV.U32 R114, RZ, RZ, 0x1 ;  /* 0x00000001ff727424 */ /* 0x000fe200078e00ff */
[----:B------:R-:W-:Y:S01]  /*5e00*/  LOP3.LUT P3, RZ, R96, 0xff, RZ, 0xc0, !PT ;  /* 0x000000ff60ff7812 */ /* 0x000fe2000786c0ff */
[----:B------:R-:W-:Y:S01]  /*5e10*/  IMAD R48, R45, 0x80, R46 ;  /* 0x000000802d307824 */ /* 0x000fe200078e022e */
[----:B------:R-:W-:Y:S02]  /*5e20*/  @P1 SEL R0, RZ, 0xffffffff, P2 ;  /* 0xffffffffff001807 */ /* 0x000fe40001000000 */
[----:B------:R-:W-:Y:S02]  /*5e30*/  CS2R R86, SRZ ;  /* 0x0000000000567805 */ /* 0x000fe4000001ff00 */
[----:B------:R-:W-:Y:S02]  /*5e40*/  LEA R3, R105, UR49, 0x3 ;  /* 0x0000003169037c11 */ /* 0x000fe4000f8e18ff */
[----:B------:R-:W-:Y:S02]  /*5e50*/  CS2R R84, SRZ ;  /* 0x0000000000547805 */ /* 0x000fe4000001ff00 */
[----:B------:R-:W-:Y:S02]  /*5e60*/  @P0 SEL R0, R2, R0, !P3 ;  /* 0x0000000002000207 */ /* 0x000fe40005800000 */
[----:B------:R-:W-:Y:S02]  /*5e70*/  CS2R R82, SRZ ;  /* 0x0000000000527805 */ /* 0x000fe4000001ff00 */
[----:B------:R-:W-:Y:S02]  /*5e80*/  LEA R111, R45, UR49, 0x3 ;  /* 0x000000312d6f7c11 */ /* 0x000fe4000f8e18ff */
[----:B------:R-:W-:Y:S02]  /*5e90*/  CS2R R80, SRZ ;  /* 0x0000000000507805 */ /* 0x000fe4000001ff00 */
[----:B------:R-:W-:Y:S02]  /*5ea0*/  @P1 LOP3.LUT R0, R0, 0x1, RZ, 0xc0, !PT ;  /* 0x0000000100001812 */ /* 0x000fe400078ec0ff */
[----:B------:R-:W-:Y:S02]  /*5eb0*/  SHF.L.U32 R4, R107, 0x1f, RZ ;  /* 0x0000001f6b047819 */ /* 0x000fe400000006ff */
[----:B------:R-:W-:Y:S04]  /*5ec0*/  ISETP.NE.U32.OR P5, PT, R0, 0x1, !P1 ;  /* 0x000000010000780c */ /* 0x000fe80004fa5470 */
[----:B------:R-:W-:Y:S09]  /*5ed0*/  P2R R117, PR, RZ, 0x20 ;  /* 0x00000020ff757803 */ /* 0x000ff20000000000 */
[----:B------:R-:W-:Y:S04]  /*5ee0*/  @P5 SHF.L.U32 R0, R104, 0x1f, RZ ;  /* 0x0000001f68005819 */ /* 0x000fe800000006ff */
[----:B------:R1:W3:Y:S01]  /*5ef0*/  @P5 SYNCS.PHASECHK.TRANS64.TRYWAIT P1, [R3+URZ+0x30], R0 ;  /* 0x00003000030055a7 */ /* 0x0002e200080211ff */
[----:B------:R4:W2:Y:S01]  /*5f00*/  SYNCS.PHASECHK.TRANS64.TRYWAIT P0, [R111+URZ+0xa0], R4 ;  /* 0x0000a0046f0075a7 */ /* 0x0008a200080011ff */
[----:B-1----:R-:W-:Y:S02]  /*5f10*/  SEL R0, RZ, 0xffffffff, P2 ;  /* 0xffffffffff007807 */ /* 0x002fe40001000000 */
[----:B------:R-:W-:Y:S11]  /*5f20*/  PLOP3.LUT P2, PT, PT, PT, UP1, 0x80, 0x8 ;  /* 0x000000000008781c */ /* 0x000ff60003f4f018 */
[----:B------:R-:W-:Y:S02]  /*5f30*/  @!UPT UIADD3 URZ, UPT, UPT, URZ, URZ, URZ ;  /* 0x000000fffffff290 */ /* 0x000fe4000fffe0ff */
[----:B------:R-:W-:Y:S04]  /*5f40*/  @P2 SEL R0, R2, R0, !P3 ;  /* 0x0000000002002207 */ /* 0x000fe80005800000 */
[----:B------:R-:W-:Y:S04]  /*5f50*/  LOP3.LUT R0, R0, 0x1, RZ, 0xc0, !PT ;  /* 0x0000000100007812 */ /* 0x000fe800078ec0ff */
[----:B------:R-:W-:Y:S04]  /*5f60*/  ISETP.NE.U32.AND P4, PT, R0, 0x1, PT ;  /* 0x000000010000780c */ /* 0x000fe80003f85070 */
[----:B------:R-:W-:Y:S02]  /*5f70*/  P2R R115, PR, RZ, 0x10 ;  /* 0x00000010ff737803 */ /* 0x000fe40000000000 */
[----:B---3--:R-:W-:Y:S01]  /*5f80*/  @P5 SEL R114, RZ, 0x1, !P1 ;  /* 0x00000001ff725807 */ /* 0x008fe20004800000 */
[----:B--2-4-:R-:W-:Y:S06]  /*5f90*/  @!P5 BRA `(.L_x_108) ;  /* 0x000000000094d947 */ /* 0x014fec0003800000 */
[----:B------:R-:W-:Y:S01]  /*5fa0*/  @P4 IMAD R5, R105, 0x1000, R100 ;  /* 0x0000100069054824 */ /* 0x000fe200078e0264 */
[----:B------:R-:W-:Y:S01]  /*5fb0*/  LOP3.LUT P5, RZ, R101, 0x80, RZ, 0xc0, !PT ;  /* 0x0000008065ff7812 */ /* 0x000fe200078ac0ff */
[----:B------:R-:W-:Y:S01]  /*5fc0*/  BSSY B0, `(.L_x_109) ;  /* 0x0000010000007945 */ /* 0x000fe20003800000 */
[----:B------:R-:W-:Y:S01]  /*5fd0*/  ISETP.NE.AND P2, PT, R114, RZ, PT ;  /* 0x000000ff7200720c */ /* 0x000fe20003f45270 */
[----:B------:R-:W-:Y:S01]  /*5fe0*/  @P4 VIADD R2, R5, UR49 ;  /* 0x0000003105024c36 */ /* 0x000fe20008000000 */
[----:B------:R-:W-:Y:S02]  /*5ff0*/  PLOP3.LUT P1, PT, PT, PT, PT, 0x8, 0x80 ;  /* 0x000000000080781c */ /* 0x000fe40003f2e170 */
[----:B------:R-:W-:Y:S02]  /*6000*/  CS2R R82, SRZ ;  /* 0x0000000000527805 */ /* 0x000fe4000001ff00 */
[----:B------:R-:W-:Y:S01]  /*6010*/  @P4 PLOP3.LUT P1, PT, P5, PT, PT, 0x80, 0x8 ;  /* 0x000000000008481c */ /* 0x000fe20002f2f070 */
[C---:B------:R-:W-:Y:S01]  /*6020*/  @P4 VIADD R0, R2.reuse, 0x200 ;  /* 0x0000020002004836 */ /* 0x040fe20000000000 */
[----:B------:R-:W-:Y:S01]  /*6030*/  CS2R R80, SRZ ;  /* 0x0000000000507805 */ /* 0x000fe2000001ff00 */
[----:B------:R-:W-:Y:S01]  /*6040*/  @P4 VIADD R2, R2, 0x210 ;  /* 0x0000021002024836 */ /* 0x000fe20000000000 */
[----:B------:R-:W-:Y:S02]  /*6050*/  CS2R R86, SRZ ;  /* 0x0000000000567805 */ /* 0x000fe4000001ff00 */
[----:B------:R-:W-:Y:S07]  /*6060*/  CS2R R84, SRZ ;  /* 0x0000000000547805 */ /* 0x000fee000001ff00 */
[----:B------:R-:W-:Y:S01]  /*6070*/  @P1 VIADD R2, R0, 0xfffffff0 ;  /* 0xfffffff000021836 */ /* 0x000fe20000000000 */
[----:B------:R-:W-:Y:S06]  /*6080*/  @P2 BRA `(.L_x_110) ;  /* 0x00000000000c2947 */ /* 0x000fec0003800000 */
[----:B------:R-:W-:Y:S04]  /*6090*/  SHF.L.U32 R0, R104, 0x1f, RZ ;  /* 0x0000001f68007819 */ /* 0x000fe800000006ff */
[----:B------:R-:W1:Y:S02]  /*60a0*/  SYNCS.PHASECHK.TRANS64.TRYWAIT P1, [R3+URZ+0x30], R0 ;  /* 0x00003000030075a7 */ /* 0x000e6400080211ff */
[----:B-1----:R-:W-:Y:S05]  /*60b0*/  @!P1 BRA `(.L_x_111) ;  /* 0x0000004000849947 */ /* 0x002fea0003800000 */
.L_x_110:
[----:B------:R-:W-:Y:S05]  /*60c0*/  BSYNC B0 ;  /* 0x0000000000007941 */ /* 0x000fea0003800000 */
.L_x_109:
[----:B------:R-:W-:Y:S01]  /*60d0*/  ISETP.NE.AND P1, PT, R115, RZ, PT ;  /* 0x000000ff7300720c */ /* 0x000fe20003f25270 */
[----:B-1----:R-:W-:Y:S02]  /*60e0*/  VIADD R3, R3, 0x50 ;  /* 0x0000005003037836 */ /* 0x002fe40000000000 */
[----:B------:R-:W-:Y:S02]  /*60f0*/  IMAD.U32 R0, RZ, RZ, UR37 ;  /* 0x00000025ff007e24 */ /* 0x000fe4000f8e00ff */
[----:B------:R-:W-:Y:S03]  /*6100*/  VIADD R105, R105, 0x1 ;  /* 0x0000000169697836 */ /* 0x000fe60000000000 */
[----:B------:R-:W-:Y:S05]  /*6110*/  PRMT R0, R0, 0x654, R3 ;  /* 0x0000065400007816 */ /* 0x000fea0000000003 */
[----:B------:R1:W2:Y:S04]  /*6120*/  @P1 LDS.128 R80, [R5+UR49+0x200] ;  /* 0x0002003105501984 */ /* 0x0002a80008000c00 */
[----:B------:R1:W3:Y:S01]  /*6130*/  @P1 LDS.128 R84, [R2] ;  /* 0x0000000002541984 */ /* 0x0002e20000000c00 */
[C---:B------:R-:W-:Y:S01]  /*6140*/  ISETP.NE.AND P1, PT, R105.reuse, 0x4, PT ;  /* 0x000000046900780c */ /* 0x040fe20003f25270 */
[----:B------:R-:W-:Y:S01]  /*6150*/  @!PT LDS RZ, [RZ] ;  /* 0x00000000fffff984 */ /* 0x000fe20000000800 */
[----:B------:R-:W-:Y:S01]  /*6160*/  @!PT LDS RZ, [RZ] ;  /* 0x00000000fffff984 */ /* 0x000fe20000000800 */
[----:B------:R-:W-:Y:S01]  /*6170*/  @!PT LDS RZ, [RZ] ;  /* 0x00000000fffff984 */ /* 0x000fe20000000800 */
[----:B------:R-:W-:Y:S01]  /*6180*/  @!PT LDS RZ, [RZ] ;  /* 0x00000000fffff984 */ /* 0x000fe20000000800 */
[----:B------:R4:W-:Y:S06]  /*6190*/  MEMBAR.ALL.CTA ;  /* 0x0000000000007992 */ /* 0x0009ec0000008000 */
[----:B----4-:R-:W4:Y:S01]  /*61a0*/  FENCE.VIEW.ASYNC.S ;  /* 0x00000000000073c6 */ /* 0x010f220000000000 */
[----:B------:R-:W-:Y:S01]  /*61b0*/  SEL R105, R105, RZ, P1 ;  /* 0x000000ff69697207 */ /* 0x000fe20000800000 */
[----:B----4-:R4:W-:Y:S02]  /*61c0*/  SYNCS.ARRIVE.TRANS64.RED.A1T0 RZ, [R0+URZ], RZ ;  /* 0x000000ff00ff79a7 */ /* 0x0109e400081004ff */
[----:B----4-:R-:W-:Y:S04]  /*61d0*/  SEL R0, RZ, 0x1, P1 ;  /* 0x00000001ff007807 */ /* 0x010fe80000800000 */
[----:B-12---:R-:W-:Y:S02]  /*61e0*/  LOP3.LUT R104, R104, R0, RZ, 0x3c, !PT ;  /* 0x0000000068687212 */ /* 0x006fe400078e3cff */
.L_x_108:
[----:B------:R-:W-:Y:S05]  /*61f0*/  BSYNC B1 ;  /* 0x0000000000017941 */ /* 0x000fea0003800000 */
.L_x_107:
[----:B------:R-:W-:Y:S04]  /*6200*/  SHF.R.U32.HI R0, RZ, 0x15, R48 ;  /* 0x00000015ff007819 */ /* 0x000fe80000011630 */
[----:B------:R-:W-:Y:S01]  /*6210*/  LOP3.LUT P1, RZ, R0, 0x3, R102, 0x48, !PT ;  /* 0x0000000300ff7812 */ /* 0x000fe20007824866 */
[----:B------:R-:W-:Y:S01]  /*6220*/  @!UPT UIADD3 URZ, UPT, UPT, URZ, URZ, URZ ;  /* 0x000000fffffff290 */ /* 0x000fe2000fffe0ff */
[----:B------:R-:W-:Y:S11]  /*6230*/  @P0 BRA `(.L_x_112) ;  /* 0x0000000000080947 */ /* 0x000ff60003800000 */
[----:B------:R-:W1:Y:S02]  /*6240*/  SYNCS.PHASECHK.TRANS64.TRYWAIT P0, [R111+URZ+0xa0], R4 ;  /* 0x0000a0046f0075a7 */ /* 0x000e6400080011ff */
[----:B-1----:R-:W-:Y:S05]  /*6250*/  @!P0 BRA `(.L_x_113) ;  /* 0x0000004000308947 */ /* 0x002fea0003800000 */
.L_x_112:
[----:B------:R-:W-:Y:S05]  /*6260*/  @!P1 BRA `(.L_x_114) ;  /* 0x0000000000409947 */ /* 0x000fea0003800000 */
[----:B------:R-:W2:Y:S01]  /*6270*/  LDCU.64 UR8, c[0x4][0x78] ;  /* 0x01000f00ff0877ac */ /* 0x000ea20008000a00 */
[----:B------:R-:W-:Y:S01]  /*6280*/  MOV R3, 0x0 ;  /* 0x0000000000037802 */ /* 0x000fe20000000f00 */
[----:B------:R-:W-:Y:S02]  /*6290*/  HFMA2 R12, -RZ, RZ, 0, 5.9604644775390625e-08 ;  /* 0x00000001ff0c7431 */ /* 0x000fe400000001ff */
[----:B------:R-:W-:Y:S02]  /*62a0*/  IMAD.MOV.U32 R8, RZ, RZ, 0x192 ;  /* 0x00000192ff087424 */ /* 0x000fe400078e00ff */
[----:B------:R-:W-:Y:S01]  /*62b0*/  IMAD.MOV.U32 R13, RZ, RZ, RZ ;  /* 0x000000ffff0d7224 */ /* 0x000fe200078e00ff */
[----:B------:R-:W4:Y:S01]  /*62c0*/  LDCU.64 UR6, c[0x4][0x80] ;  /* 0x01001000ff0677ac */ /* 0x000f220008000a00 */
[----:B------:R-:W3:Y:S01]  /*62d0*/  LDC.64 R2, c[0x4][R3] ;  /* 0x0100000003027b82 */ /* 0x000ee20000000a00 */
[----:B------:R-:W5:Y:S01]  /*62e0*/  LDCU.64 UR4, c[0x4][0x18] ;  /* 0x01000300ff0477ac */ /* 0x000f620008000a00 */
[----:B--2---:R-:W-:Y:S01]  /*62f0*/  MOV R5, UR9 ;  /* 0x0000000900057c02 */ /* 0x004fe20008000f00 */
[----:B-1----:R-:W-:Y:S01]  /*6300*/  IMAD.U32 R4, RZ, RZ, UR8 ;  /* 0x00000008ff047e24 */ /* 0x002fe2000f8e00ff */
[----:B----4-:R-:W-:Y:S01]  /*6310*/  MOV R7, UR7 ;  /* 0x0000000700077c02 */ /* 0x010fe20008000f00 */
[----:B------:R-:W-:Y:S01]  /*6320*/  IMAD.U32 R6, RZ, RZ, UR6 ;  /* 0x00000006ff067e24 */ /* 0x000fe2000f8e00ff */
[----:B-----5:R-:W-:Y:S01]  /*6330*/  MOV R11, UR5 ;  /* 0x00000005000b7c02 */ /* 0x020fe20008000f00 */
[----:B------:R-:W-:Y:S02]  /*6340*/  IMAD.U32 R10, RZ, RZ, UR4 ;  /* 0x00000004ff0a7e24 */ /* 0x000fe4000f8e00ff */
[----:B------:R-:W-:Y:S07]  /*6350*/  LEPC R20, `(.L_x_114) ;  /* 0x000000001014794e */ /* 0x000fee0000000000 */
[----:B---3--:R-:W-:Y:S05]  /*6360*/  CALL.ABS.NOINC R2 ;  /* 0x0000000002007343 */ /* 0x008fea0003c00000 */
.L_x_114:
[----:B-1----:R-:W-:Y:S01]  /*6370*/  F2FP.F16.E5M2.UNPACK_B R4, R81 ;  /* 0x00000051ff04723e */ /* 0x002fe200020004ff */
[----:B------:R-:W-:Y:S05]  /*6380*/  WARPSYNC.ALL ;  /* 0x0000000000007948 */ /* 0x000fea0003800000 */
[----:B------:R-:W-:Y:S01]  /*6390*/  R2UR UR4, R48 ;  /* 0x00000000300472ca */ /* 0x000fe200000e0000 */
[--C-:B------:R-:W-:Y:S01]  /*63a0*/  HADD2.F32 R53, -RZ, R4.reuse.H0_H0 ;  /* 0x20000004ff357230 */ /* 0x100fe20000004100 */
[-C--:B------:R-:W-:Y:S01]  /*63b0*/  F2FP.F16.E5M2.UNPACK_B R3, R80.reuse ;  /* 0x00000050ff03723e */ /* 0x080fe200020004ff */
[----:B------:R-:W-:Y:S01]  /*63c0*/  HADD2.F32 R54, -RZ, R4.H1_H1 ;  /* 0x30000004ff367230 */ /* 0x000fe20000004100 */
[----:B------:R-:W-:Y:S01]  /*63d0*/  F2FP.F16.E5M2.UNPACK_B R0, R80.H1 ;  /* 0x00000050ff00723e */ /* 0x000fe200030004ff */
[----:B------:R-:W-:Y:S01]  /*63e0*/  BSSY.RECONVERGENT B0, `(.L_x_115) ;  /* 0x000009e000007945 */ /* 0x000fe20003800200 */
[----:B------:R-:W-:Y:S01]  /*63f0*/  F2FP.F16.E5M2.UNPACK_B R64, R83.H1 ;  /* 0x00000053ff40723e */ /* 0x000fe200030004ff */
[--C-:B------:R-:W-:Y:S01]  /*6400*/  HADD2.F32 R2, -RZ, R3.reuse.H0_H0 ;  /* 0x20000003ff027230 */ /* 0x100fe20000004100 */
[----:B---3--:R-:W-:Y:S01]  /*6410*/  F2FP.F16.E5M2.UNPACK_B R74, R86 ;  /* 0x00000056ff4a723e */ /* 0x008fe200020004ff */
[----:B------:R-:W-:Y:S01]  /*6420*/  HADD2.F32 R50, -RZ, R3.H1_H1 ;  /* 0x30000003ff327230 */ /* 0x000fe20000004100 */
[----:B------:R-:W-:Y:S01]  /*6430*/  F2FP.F16.E5M2.UNPACK_B R3, R81.H1 ;  /* 0x00000051ff03723e */ /* 0x000fe200030004ff */
[--C-:B------:R-:W-:Y:S01]  /*6440*/  HADD2.F32 R51, -RZ, R0.reuse.H0_H0 ;  /* 0x20000000ff337230 */ /* 0x100fe20000004100 */
[----:B------:R-:W-:Y:S01]  /*6450*/  MOV R116, 0x10 ;  /* 0x0000001000747802 */ /* 0x000fe20000000f00 */
[----:B------:R-:W-:Y:S01]  /*6460*/  HADD2.F32 R52, -RZ, R0.H1_H1 ;  /* 0x30000000ff347230 */ /* 0x000fe20000004100 */
[-C--:B------:R-:W-:Y:S01]  /*6470*/  F2FP.F16.E5M2.UNPACK_B R0, R82.reuse ;  /* 0x00000052ff00723e */ /* 0x080fe200020004ff */
[----:B------:R-:W1:Y:S01]  /*6480*/  LDTM.x32 R4, tmem[UR4] ;  /* 0x00000004000479ee */ /* 0x000e6200082c0000 */
[----:B------:R-:W-:Y:S01]  /*6490*/  LOP3.LUT P5, RZ, R101, 0x80, RZ, 0xc0, !PT ;  /* 0x0000008065ff7812 */ /* 0x000fe200078ac0ff */
[--C-:B------:R-:W-:Y:S01]  /*64a0*/  HADD2.F32 R55, -RZ, R3.reuse.H0_H0 ;  /* 0x20000003ff377230 */ /* 0x100fe20000004100 */
[----:B------:R-:W-:Y:S01]  /*64b0*/  IADD3 R113, PT, PT, R100, UR49, RZ ;  /* 0x0000003164717c10 */ /* 0x000fe2000fffe0ff */
[--C-:B------:R-:W-:Y:S01]  /*64c0*/  HADD2.F32 R57, -RZ, R0.reuse.H0_H0 ;  /* 0x20000000ff397230 */ /* 0x100fe20000004100 */
[----:B------:R-:W-:Y:S01]  /*64d0*/  SEL R116, R116, 0xfffffff0, !P5 ;  /* 0xfffffff074747807 */ /* 0x000fe20006800000 */
[----:B------:R-:W-:Y:S01]  /*64e0*/  HADD2.F32 R58, -RZ, R0.H1_H1 ;  /* 0x30000000ff3a7230 */ /* 0x000fe20000004100 */
[----:B------:R-:W-:Y:S01]  /*64f0*/  F2FP.F16.E5M2.UNPACK_B R0, R83 ;  /* 0x00000053ff00723e */ /* 0x000fe200020004ff */
[----:B------:R-:W-:Y:S01]  /*6500*/  HADD2.F32 R56, -RZ, R3.H1_H1 ;  /* 0x30000003ff387230 */ /* 0x000fe20000004100 */
[----:B------:R-:W-:Y:S01]  /*6510*/  F2FP.F16.E5M2.UNPACK_B R3, R82.H1 ;  /* 0x00000052ff03723e */ /* 0x000fe200030004ff */
[----:B------:R-:W-:Y:S01]  /*6520*/  HADD2.F32 R73, -RZ, R74.H0_H0 ;  /* 0x2000004aff497230 */ /* 0x000fe20000004100 */
[----:B------:R-:W-:Y:S01]  /*6530*/  IADD3 R113, PT, PT, R113, R116, RZ ;  /* 0x0000007471717210 */ /* 0x000fe20007ffe0ff */
[--C-:B------:R-:W-:Y:S01]  /*6540*/  HADD2.F32 R61, -RZ, R0.reuse.H0_H0 ;  /* 0x20000000ff3d7230 */ /* 0x100fe20000004100 */
[----:B------:R-:W-:Y:S01]  /*6550*/  ISETP.NE.AND P0, PT, R109, RZ, PT ;  /* 0x000000ff6d00720c */ /* 0x000fe20003f05270 */
[----:B------:R-:W-:Y:S01]  /*6560*/  HADD2.F32 R62, -RZ, R0.H1_H1 ;  /* 0x30000000ff3e7230 */ /* 0x000fe20000004100 */
[-C--:B------:R-:W-:Y:S01]  /*6570*/  F2FP.F16.E5M2.UNPACK_B R0, R84.reuse.H1 ;  /* 0x00000054ff00723e */ /* 0x080fe200030004ff */
[--C-:B------:R-:W-:Y:S01]  /*6580*/  HADD2.F32 R59, -RZ, R3.reuse.H0_H0 ;  /* 0x20000003ff3b7230 */ /* 0x100fe20000004100 */
[----:B------:R-:W-:Y:S01]  /*6590*/  ISETP.NE.AND P6, PT, R117, RZ, PT ;  /* 0x000000ff7500720c */ /* 0x000fe20003fc5270 */
[----:B------:R-:W-:Y:S01]  /*65a0*/  HADD2.F32 R60, -RZ, R3.H1_H1 ;  /* 0x30000003ff3c7230 */ /* 0x000fe20000004100 */
[----:B------:R-:W-:Y:S01]  /*65b0*/  F2FP.F16.E5M2.UNPACK_B R3, R84 ;  /* 0x00000054ff03723e */ /* 0x000fe200020004ff */
[--C-:B------:R-:W-:Y:S02]  /*65c0*/  HADD2.F32 R67, -RZ, R0.reuse.H0_H0 ;  /* 0x20000000ff437230 */ /* 0x100fe40000004100 */
[----:B------:R-:W-:Y:S01]  /*65d0*/  HADD2.F32 R68, -RZ, R0.H1_H1 ;  /* 0x30000000ff447230 */ /* 0x000fe20000004100 */
[----:B------:R-:W-:Y:S01]  /*65e0*/  F2FP.F16.E5M2.UNPACK_B R0, R85.H1 ;  /* 0x00000055ff00723e */ /* 0x000fe200030004ff */
[--C-:B------:R-:W-:Y:S02]  /*65f0*/  HADD2.F32 R65, -RZ, R3.reuse.H0_H0 ;  /* 0x20000003ff417230 */ /* 0x100fe40000004100 */
[C---:B-1----:R-:W-:Y:S01]  /*6600*/  FMUL R7, R47.reuse, R7 ;  /* 0x000000072f077220 */ /* 0x042fe20000400000 */
[----:B------:R-:W-:Y:S01]  /*6610*/  HADD2.F32 R66, -RZ, R3.H1_H1 ;  /* 0x30000003ff427230 */ /* 0x000fe20000004100 */
[----:B------:R-:W-:Y:S01]  /*6620*/  F2FP.F16.E5M2.UNPACK_B R3, R85 ;  /* 0x00000055ff03723e */ /* 0x000fe200020004ff */
[--C-:B------:R-:W-:Y:S02]  /*6630*/  HADD2.F32 R71, -RZ, R0.reuse.H0_H0 ;  /* 0x20000000ff477230 */ /* 0x100fe40000004100 */
[----:B------:R-:W-:Y:S02]  /*6640*/  HADD2.F32 R72, -RZ, R0.H1_H1 ;  /* 0x30000000ff487230 */ /* 0x000fe40000004100 */
[----:B------:R-:W-:Y:S01]  /*6650*/  FMUL R0, R47, R4 ;  /* 0x000000042f007220 */ /* 0x000fe20000400000 */
[--C-:B------:R-:W-:Y:S01]  /*6660*/  HADD2.F32 R69, -RZ, R3.reuse.H0_H0 ;  /* 0x20000003ff457230 */ /* 0x100fe20000004100 */
[----:B------:R-:W-:Y:S01]  /*6670*/  F2FP.F16.E5M2.UNPACK_B R4, R87 ;  /* 0x00000057ff04723e */ /* 0x000fe200020004ff */
[----:B------:R-:W-:Y:S01]  /*6680*/  HADD2.F32 R70, -RZ, R3.H1_H1 ;  /* 0x30000003ff467230 */ /* 0x000fe20000004100 */
[----:B------:R-:W-:Y:S01]  /*6690*/  F2FP.F16.E5M2.UNPACK_B R3, R86.H1 ;  /* 0x00000056ff03723e */ /* 0x000fe200030004ff */
[----:B------:R-:W-:Y:S01]  /*66a0*/  FFMA R0, R49, R2, R0 ;  /* 0x0000000231007223 */ /* 0x000fe20000000000 */
[----:B------:R-:W-:Y:S01]  /*66b0*/  FMUL R2, R47, R5 ;  /* 0x000000052f027220 */ /* 0x000fe20000400000 */
[----:B------:R-:W-:Y:S01]  /*66c0*/  HADD2.F32 R74, -RZ, R74.H1_H1 ;  /* 0x3000004aff4a7230 */ /* 0x000fe20000004100 */
[----:B------:R-:W-:Y:S01]  /*66d0*/  F2FP.F16.E5M2.UNPACK_B R5, R87.H1 ;  /* 0x00000057ff05723e */ /* 0x000fe200030004ff */
[--C-:B------:R-:W-:Y:S02]  /*66e0*/  HADD2.F32 R75, -RZ, R3.reuse.H0_H0 ;  /* 0x20000003ff4b7230 */ /* 0x100fe40000004100 */
[----:B------:R-:W-:Y:S01]  /*66f0*/  FFMA R2, R49, R50, R2 ;  /* 0x0000003231027223 */ /* 0x000fe20000000002 */
[----:B------:R-:W-:Y:S02]  /*6700*/  HADD2.F32 R76, -RZ, R3.H1_H1 ;  /* 0x30000003ff4c7230 */ /* 0x000fe40000004100 */
[C---:B------:R-:W-:Y:S01]  /*6710*/  FMUL R3, R47.reuse, R6 ;  /* 0x000000062f037220 */ /* 0x040fe20000400000 */
[--C-:B------:R-:W-:Y:S02]  /*6720*/  HADD2.F32 R50, -RZ, R4.reuse.H0_H0 ;  /* 0x20000004ff327230 */ /* 0x100fe40000004100 */
[C---:B------:R-:W-:Y:S01]  /*6730*/  FMUL R6, R47.reuse, R11 ;  /* 0x0000000b2f067220 */ /* 0x040fe20000400000 */
[----:B------:R-:W-:Y:S01]  /*6740*/  FMUL R11, R47, R16 ;  /* 0x000000102f0b7220 */ /* 0x000fe20000400000 */
[C---:B------:R-:W-:Y:S01]  /*6750*/  FFMA R3, R49.reuse, R51, R3 ;  /* 0x0000003331037223 */ /* 0x040fe20000000003 */
[----:B------:R-:W-:Y:S01]  /*6760*/  FFMA R7, R49, R52, R7 ;  /* 0x0000003431077223 */ /* 0x000fe20000000007 */
[----:B------:R-:W-:Y:S02]  /*6770*/  HADD2.F32 R51, -RZ, R4.H1_H1 ;  /* 0x30000004ff337230 */ /* 0x000fe40000004100 */
[C---:B------:R-:W-:Y:S01]  /*6780*/  FMUL R4, R47.reuse, R9 ;  /* 0x000000092f047220 */ /* 0x040fe20000400000 */
[--C-:B------:R-:W-:Y:S02]  /*6790*/  HADD2.F32 R52, -RZ, R5.reuse.H0_H0 ;  /* 0x20000005ff347230 */ /* 0x100fe40000004100 */
[----:B------:R-:W-:Y:S01]  /*67a0*/  FMUL R16, R47, R21 ;  /* 0x000000152f107220 */ /* 0x000fe20000400000 */
[----:B------:R-:W-:Y:S01]  /*67b0*/  F2FP.SATFINITE.E5M2.F32.PACK_AB_MERGE_C R78, R7, R3, RZ ;  /* 0x00000003074e723e */ /* 0x000fe200048060ff */
[C---:B------:R-:W-:Y:S01]  /*67c0*/  FMUL R3, R47.reuse, R8 ;  /* 0x000000082f037220 */ /* 0x040fe20000400000 */
[----:B------:R-:W-:Y:S02]  /*67d0*/  HADD2.F32 R77, -RZ, R5.H1_H1 ;  /* 0x30000005ff4d7230 */ /* 0x000fe40000004100 */
[C---:B------:R-:W-:Y:S01]  /*67e0*/  FMUL R7, R47.reuse, R12 ;  /* 0x0000000c2f077220 */ /* 0x040fe20000400000 */
[----:B------:R-:W-:Y:S01]  /*67f0*/  FMUL R8, R47, R13 ;  /* 0x0000000d2f087220 */ /* 0x000fe20000400000 */
[C---:B------:R-:W-:Y:S01]  /*6800*/  FFMA R3, R49.reuse, R53, R3 ;  /* 0x0000003531037223 */ /* 0x040fe20000000003 */
[----:B------:R-:W-:Y:S01]  /*6810*/  FFMA R4, R49, R54, R4 ;  /* 0x0000003631047223 */ /* 0x000fe20000000004 */
[C---:B------:R-:W-:Y:S01]  /*6820*/  FMUL R12, R47.reuse, R17 ;  /* 0x000000112f0c7220 */ /* 0x040fe20000400000 */
[C---:B------:R-:W-:Y:S01]  /*6830*/  FMUL R5, R47.reuse, R10 ;  /* 0x0000000a2f057220 */ /* 0x040fe20000400000 */
[C---:B------:R-:W-:Y:S01]  /*6840*/  FMUL R9, R47.reuse, R14 ;  /* 0x0000000e2f097220 */ /* 0x040fe20000400000 */
[C---:B------:R-:W-:Y:S01]  /*6850*/  FMUL R10, R47.reuse, R15 ;  /* 0x0000000f2f0a7220 */ /* 0x040fe20000400000 */
[----:B------:R-:W-:Y:S01]  /*6860*/  FMUL R15, R47, R20 ;  /* 0x000000142f0f7220 */ /* 0x000fe20000400000 */
[C---:B------:R-:W-:Y:S01]  /*6870*/  FFMA R5, R49.reuse, R55, R5 ;  /* 0x0000003731057223 */ /* 0x040fe20000000005 */
[C---:B------:R-:W-:Y:S01]  /*6880*/  FFMA R6, R49.reuse, R56, R6 ;  /* 0x0000003831067223 */ /* 0x040fe20000000006 */
[C---:B------:R-:W-:Y:S01]  /*6890*/  FFMA R7, R49.reuse, R57, R7 ;  /* 0x0000003931077223 */ /* 0x040fe20000000007 */
[C---:B------:R-:W-:Y:S01]  /*68a0*/  FFMA R8, R49.reuse, R58, R8 ;  /* 0x0000003a31087223 */ /* 0x040fe20000000008 */
[--C-:B------:R-:W-:Y:S02]  /*68b0*/  HADD2.F32 R63, -RZ, R64.reuse.H0_H0 ;  /* 0x20000040ff3f7230 */ /* 0x100fe40000004100 */
[C---:B------:R-:W-:Y:S01]  /*68c0*/  FFMA R9, R49.reuse, R59, R9 ;  /* 0x0000003b31097223 */ /* 0x040fe20000000009 */
[----:B------:R-:W-:Y:S01]  /*68d0*/  F2FP.SATFINITE.E5M2.F32.PACK_AB_MERGE_C R5, R6, R5, RZ ;  /* 0x000000050605723e */ /* 0x000fe200048060ff */
[C---:B------:R-:W-:Y:S01]  /*68e0*/  FFMA R10, R49.reuse, R60, R10 ;  /* 0x0000003c310a7223 */ /* 0x040fe2000000000a */
[C---:B------:R-:W-:Y:S01]  /*68f0*/  FFMA R11, R49.reuse, R61, R11 ;  /* 0x0000003d310b7223 */ /* 0x040fe2000000000b */
[----:B------:R-:W-:Y:S01]  /*6900*/  FFMA R12, R49, R62, R12 ;  /* 0x0000003e310c7223 */ /* 0x000fe2000000000c */
[C---:B------:R-:W-:Y:S01]  /*6910*/  FMUL R20, R47.reuse, R25 ;  /* 0x000000192f147220 */ /* 0x040fe20000400000 */
[C---:B------:R-:W-:Y:S01]  /*6920*/  FMUL R25, R47.reuse, R30 ;  /* 0x0000001e2f197220 */ /* 0x040fe20000400000 */
[C---:B------:R-:W-:Y:S01]  /*6930*/  FMUL R30, R47.reuse, R35 ;  /* 0x000000232f1e7220 */ /* 0x040fe20000400000 */
[----:B------:R-:W-:Y:S01]  /*6940*/  F2FP.SATFINITE.E5M2.F32.PACK_AB_MERGE_C R9, R10, R9, RZ ;  /* 0x000000090a09723e */ /* 0x000fe200048060ff */
[----:B------:R-:W-:Y:S02]  /*6950*/  HADD2.F32 R64, -RZ, R64.H1_H1 ;  /* 0x30000040ff407230 */ /* 0x000fe40000004100 */
[C---:B------:R-:W-:Y:S01]  /*6960*/  FMUL R13, R47.reuse, R18 ;  /* 0x000000122f0d7220 */ /* 0x040fe20000400000 */
[C---:B------:R-:W-:Y:S01]  /*6970*/  FMUL R14, R47.reuse, R19 ;  /* 0x000000132f0e7220 */ /* 0x040fe20000400000 */
[C---:B------:R-:W-:Y:S01]  /*6980*/  FMUL R17, R47.reuse, R22 ;  /* 0x000000162f117220 */ /* 0x040fe20000400000 */
[----:B------:R-:W-:Y:S01]  /*6990*/  FMUL R18, R47, R23 ;  /* 0x000000172f127220 */ /* 0x000fe20000400000 */
[C---:B------:R-:W-:Y:S01]  /*69a0*/  FFMA R13, R49.reuse, R63, R13 ;  /* 0x0000003f310d7223 */ /* 0x040fe2000000000d */
[C---:B------:R-:W-:Y:S01]  /*69b0*/  FFMA R14, R49.reuse, R64, R14 ;  /* 0x00000040310e7223 */ /* 0x040fe2000000000e */
[----:B------:R-:W-:Y:S01]  /*69c0*/  FFMA R15, R49, R65, R15 ;  /* 0x00000041310f7223 */ /* 0x000fe2000000000f */
[----:B------:R-:W-:Y:S01]  /*69d0*/  FMUL R19, R47, R24 ;  /* 0x000000182f137220 */ /* 0x000fe20000400000 */
[C---:B------:R-:W-:Y:S01]  /*69e0*/  FFMA R16, R49.reuse, R66, R16 ;  /* 0x0000004231107223 */ /* 0x040fe20000000010 */
[----:B------:R-:W-:Y:S01]  /*69f0*/  FFMA R17, R49, R67, R17 ;  /* 0x0000004331117223 */ /* 0x000fe20000000011 */
[----:B------:R-:W-:Y:S01]  /*6a00*/  F2FP.SATFINITE.E5M2.F32.PACK_AB_MERGE_C R13, R14, R13, RZ ;  /* 0x0000000d0e0d723e */ /* 0x000fe200048060ff */
[C---:B------:R-:W-:Y:S01]  /*6a10*/  FMUL R21, R47.reuse, R26 ;  /* 0x0000001a2f157220 */ /* 0x040fe20000400000 */
[----:B------:R-:W-:Y:S01]  /*6a20*/  FMUL R22, R47, R27 ;  /* 0x0000001b2f167220 */ /* 0x000fe20000400000 */
[C---:B------:R-:W-:Y:S01]  /*6a30*/  FFMA R18, R49.reuse, R68, R18 ;  /* 0x0000004431127223 */ /* 0x040fe20000000012 */
[----:B------:R-:W-:Y:S01]  /*6a40*/  FFMA R19, R49, R69, R19 ;  /* 0x0000004531137223 */ /* 0x000fe20000000013 */
[----:B------:R-:W-:Y:S01]  /*6a50*/  FMUL R23, R47, R28 ;  /* 0x0000001c2f177220 */ /* 0x000fe20000400000 */
[----:B------:R-:W-:Y:S01]  /*6a60*/  FFMA R20, R49, R70, R20 ;  /* 0x0000004631147223 */ /* 0x000fe20000000014 */
[----:B------:R-:W-:Y:S01]  /*6a70*/  FMUL R24, R47, R29 ;  /* 0x0000001d2f187220 */ /* 0x000fe20000400000 */
[C---:B------:R-:W-:Y:S01]  /*6a80*/  FFMA R21, R49.reuse, R71, R21 ;  /* 0x0000004731157223 */ /* 0x040fe20000000015 */
[----:B------:R-:W-:Y:S01]  /*6a90*/  FFMA R22, R49, R72, R22 ;  /* 0x0000004831167223 */ /* 0x000fe20000000016 */
[C---:B------:R-:W-:Y:S01]  /*6aa0*/  FMUL R26, R47.reuse, R31 ;  /* 0x0000001f2f1a7220 */ /* 0x040fe20000400000 */
[----:B------:R-:W-:Y:S01]  /*6ab0*/  FMUL R27, R47, R32 ;  /* 0x000000202f1b7220 */ /* 0x000fe20000400000 */
[----:B------:R-:W-:Y:S01]  /*6ac0*/  FFMA R23, R49, R73, R23 ;  /* 0x0000004931177223 */ /* 0x000fe20000000017 */
[----:B------:R-:W-:Y:S01]  /*6ad0*/  FMUL R28, R47, R33 ;  /* 0x000000212f1c7220 */ /* 0x000fe20000400000 */
[----:B------:R-:W-:Y:S01]  /*6ae0*/  FFMA R24, R49, R74, R24 ;  /* 0x0000004a31187223 */ /* 0x000fe20000000018 */
[----:B------:R-:W-:Y:S01]  /*6af0*/  FMUL R29, R47, R34 ;  /* 0x000000222f1d7220 */ /* 0x000fe20000400000 */
[C---:B------:R-:W-:Y:S01]  /*6b00*/  FFMA R25, R49.reuse, R75, R25 ;  /* 0x0000004b31197223 */ /* 0x040fe20000000019 */
[C---:B------:R-:W-:Y:S01]  /*6b10*/  FFMA R26, R49.reuse, R76, R26 ;  /* 0x0000004c311a7223 */ /* 0x040fe2000000001a */
[C---:B------:R-:W-:Y:S01]  /*6b20*/  FFMA R27, R49.reuse, R50, R27 ;  /* 0x00000032311b7223 */ /* 0x040fe2000000001b */
[C---:B------:R-:W-:Y:S01]  /*6b30*/  FFMA R28, R49.reuse, R51, R28 ;  /* 0x00000033311c7223 */ /* 0x040fe2000000001c */
[----:B------:R-:W-:Y:S01]  /*6b40*/  F2FP.SATFINITE.E5M2.F32.PACK_AB_MERGE_C R17, R18, R17, RZ ;  /* 0x000000111211723e */ /* 0x000fe200048060ff */
[C---:B------:R-:W-:Y:S01]  /*6b50*/  FFMA R29, R49.reuse, R52, R29 ;  /* 0x00000034311d7223 */ /* 0x040fe2000000001d */
[----:B------:R-:W-:Y:S01]  /*6b60*/  F2FP.SATFINITE.E5M2.F32.PACK_AB_MERGE_C R21, R22, R21, RZ ;  /* 0x000000151615723e */ /* 0x000fe200048060ff */
[----:B------:R-:W-:Y:S01]  /*6b70*/  FFMA R30, R49, R77, R30 ;  /* 0x0000004d311e7223 */ /* 0x000fe2000000001e */
[----:B------:R-:W-:Y:S02]  /*6b80*/  F2FP.SATFINITE.E5M2.F32.PACK_AB_MERGE_C R32, R2, R0, R78 ;  /* 0x000000000220723e */ /* 0x000fe4000480604e */
[----:B------:R-:W-:Y:S02]  /*6b90*/  F2FP.SATFINITE.E5M2.F32.PACK_AB_MERGE_C R33, R4, R3, R5 ;  /* 0x000000030421723e */ /* 0x000fe40004806005 */
[----:B------:R-:W-:Y:S02]  /*6ba0*/  F2FP.SATFINITE.E5M2.F32.PACK_AB_MERGE_C R34, R8, R7, R9 ;  /* 0x000000070822723e */ /* 0x000fe40004806009 */
[----:B------:R-:W-:Y:S02]  /*6bb0*/  F2FP.SATFINITE.E5M2.F32.PACK_AB_MERGE_C R35, R12, R11, R13 ;  /* 0x0000000b0c23723e */ /* 0x000fe4000480600d */
[----:B------:R-:W-:Y:S02]  /*6bc0*/  F2FP.SATFINITE.E5M2.F32.PACK_AB_MERGE_C R16, R16, R15, R17 ;  /* 0x0000000f1010723e */ /* 0x000fe40004806011 */
[----:B------:R-:W-:Y:S01]  /*6bd0*/  F2FP.SATFINITE.E5M2.F32.PACK_AB_MERGE_C R17, R20, R19, R21 ;  /* 0x000000131411723e */ /* 0x000fe20004806015 */
[----:B------:R1:W-:Y:S01]  /*6be0*/  STS.128 [R100+UR49+0x4200], R32 ;  /* 0x0042002064007988 */ /* 0x0003e20008000c31 */
[----:B------:R-:W-:Y:S02]  /*6bf0*/  F2FP.SATFINITE.E5M2.F32.PACK_AB_MERGE_C R18, R26, R25, RZ ;  /* 0x000000191a12723e */ /* 0x000fe400048060ff */
[----:B------:R-:W-:Y:S02]  /*6c00*/  F2FP.SATFINITE.E5M2.F32.PACK_AB_MERGE_C R19, R30, R29, RZ ;  /* 0x0000001d1e13723e */ /* 0x000fe400048060ff */
[----:B------:R-:W-:Y:S02]  /*6c10*/  F2FP.SATFINITE.E5M2.F32.PACK_AB_MERGE_C R18, R24, R23, R18 ;  /* 0x000000171812723e */ /* 0x000fe40004806012 */
[----:B------:R-:W-:Y:S02]  /*6c20*/  F2FP.SATFINITE.E5M2.F32.PACK_AB_MERGE_C R19, R28, R27, R19 ;  /* 0x0000001b1c13723e */ /* 0x000fe40004806013 */
[----:B------:R-:W-:Y:S02]  /*6c30*/  LEA R0, R105, UR49, 0x3 ;  /* 0x0000003169007c11 */ /* 0x000fe4000f8e18ff */
[----:B------:R-:W-:Y:S01]  /*6c40*/  @P6 SHF.L.U32 R2, R104, 0x1f, RZ ;  /* 0x0000001f68026819 */ /* 0x000fe200000006ff */
[----:B------:R1:W-:Y:S01]  /*6c50*/  STS.128 [R113+0x4200], R16 ;  /* 0x0042001071007388 */ /* 0x0003e20000000c00 */
[----:B------:R-:W-:Y:S01]  /*6c60*/  @!PT LDS RZ, [RZ] ;  /* 0x00000000fffff984 */ /* 0x000fe20000000800 */
[----:B------:R-:W-:Y:S01]  /*6c70*/  @!PT LDS RZ, [RZ] ;  /* 0x00000000fffff984 */ /* 0x000fe20000000800 */
[----:B------:R-:W-:Y:S01]  /*6c80*/  @!PT LDS RZ, [RZ] ;  /* 0x00000000fffff984 */ /* 0x000fe20000000800 */
[----:B------:R-:W-:Y:S01]  /*6c90*/  @!PT LDS RZ, [RZ] ;  /* 0x00000000fffff984 */ /* 0x000fe20000000800 */
[----:B------:R2:W-:Y:S07]  /*6ca0*/  MEMBAR.ALL.CTA ;  /* 0x0000000000007992 */ /* 0x0005ee0000008000 */
[----:B--2---:R-:W2:Y:S02]  /*6cb0*/  FENCE.VIEW.ASYNC.S ;  /* 0x00000000000073c6 */ /* 0x004ea40000000000 */
[----:B--2---:R-:W-:Y:S06]  /*6cc0*/  BAR.SYNC.DEFER_BLOCKING 0x1, 0x80 ;  /* 0x0042000000007b1d */ /* 0x004fec0000010000 */
[----:B------:R-:W-:Y:S05]  /*6cd0*/  @P0 BRA `(.L_x_116) ;  /* 0x0000000000380947 */ /* 0x000fea0003800000 */
[----:B------:R-:W-:Y:S02]  /*6ce0*/  UIADD3 UR4, UPT, UPT, UR49, 0x4200, URZ ;  /* 0x0000420031047890 */ /* 0x000fe4000fffe0ff */
[----:B------:R-:W-:Y:S01]  /*6cf0*/  UIADD3 UR8, UP0, UPT, UR52, 0x680, URZ ;  /* 0x0000068034087890 */ /* 0x000fe2000ff1e0ff */
[----:B------:R-:W-:Y:S01]  /*6d00*/  UMOV UR43, UR36 ;  /* 0x00000024002b7c82 */ /* 0x000fe20008000000 */
[----:B------:R-:W-:Y:S02]  /*6d10*/  UIADD3 UR5, UPT, UPT, UR41, 0x80, URZ ;  /* 0x0000008029057890 */ /* 0x000fe4000fffe0ff */
[----:B------:R-:W-:Y:S01]  /*6d20*/  MOV R108, UR4 ;  /* 0x00000004006c7c02 */ /* 0x000fe20008000f00 */
[----:B------:R-:W-:Y:S02]  /*6d30*/  UIADD3.X UR9, UPT, UPT, URZ, UR53, URZ, UP0, !UPT ;  /* 0x00000035ff097290 */ /* 0x000fe400087fe4ff */
[----:B------:R-:W-:Y:S01]  /*6d40*/  UIADD3 UR4, UPT, UPT, UR49, 0x4a00, URZ ;  /* 0x00004a0031047890 */ /* 0x000fe2000fffe0ff */
[----:B------:R-:W-:Y:S01]  /*6d50*/  R2UR UR40, R108 ;  /* 0x000000006c2872ca */ /* 0x000fe200000e0000 */
[----:B------:R-:W-:Y:S01]  /*6d60*/  UMOV UR6, UR42 ;  /* 0x0000002a00067c82 */ /* 0x000fe20008000000 */
[----:B------:R-:W-:Y:S11]  /*6d70*/  UMOV UR7, UR36 ;  /* 0x0000002400077c82 */ /* 0x000ff60008000000 */
[----:B------:R2:W-:Y:S01]  /*6d80*/  UTMASTG.3D [UR40], [UR8] ;  /* 0x00000028080073b5 */ /* 0x0005e20008010000 */
[----:B------:R2:W-:Y:S01]  /*6d90*/  UTMASTG.3D [UR4], [UR8] ;  /* 0x00000004080073b5 */ /* 0x0005e20008010000 */
[----:B------:R0:W-:Y:S01]  /*6da0*/  UTMACMDFLUSH ;  /* 0x00000000000079b7 */ /* 0x0001e20000000000 */
[----:B--2---:R-:W-:Y:S04]  /*6db0*/  DEPBAR.LE SB0, 0x1 ;  /* 0x000080400000791a */ /* 0x004fe80000000000 */
.L_x_116:
[----:B------:R-:W-:Y:S05]  /*6dc0*/  BSYNC.RECONVERGENT B0 ;  /* 0x0000000000007941 */ /* 0x000fea0003800200 */
.L_x_115:
[----:B------:R-:W-:Y:S06]  /*6dd0*/  BAR.SYNC.DEFER_BLOCKING 0x1, 0x80 ;  /* 0x0042000000007b1d */ /* 0x000fec0000010000 */
[----:B------:R-:W2:Y:S01]  /*6de0*/  @P6 SYNCS.PHASECHK.TRANS64.TRYWAIT P0, [R0+URZ+0x30], R2 ;  /* 0x00003002000065a7 */ /* 0x000ea200080011ff */
[----:B------:R-:W-:Y:S01]  /*6df0*/  BSSY B1, `(.L_x_117) ;  /* 0x0000021000017945 */ /* 0x000fe20003800000 */
[----:B--2---:R-:W-:Y:S03]  /*6e00*/  @P6 SEL R114, RZ, 0x1, !P0 ;  /* 0x00000001ff726807 */ /* 0x004fe60004000000 */
[----:B------:R-:W-:Y:S05]  /*6e10*/  @!P6 BRA `(.L_x_118) ;  /* 0x000000000078e947 */ /* 0x000fea0003800000 */
[----:B------:R-:W-:Y:S01]  /*6e20*/  ISETP.NE.AND P1, PT, R115, RZ, PT ;  /* 0x000000ff7300720c */ /* 0x000fe20003f25270 */
[----:B------:R-:W-:Y:S01]  /*6e30*/  BSSY B0, `(.L_x_119) ;  /* 0x0000009000007945 */ /* 0x000fe20003800000 */
[----:B------:R-:W-:Y:S11]  /*6e40*/  ISETP.NE.AND P0, PT, R114, RZ, PT ;  /* 0x000000ff7200720c */ /* 0x000ff60003f05270 */
[----:B------:R-:W-:Y:S05]  /*6e50*/  @P1 IMAD R2, R105, 0x1000, R100 ;  /* 0x0000100069021824 */ /* 0x000fea00078e0264 */
[----:B------:R-:W-:Y:S05]  /*6e60*/  @P1 IADD3 R4, PT, PT, R2, UR49, RZ ;  /* 0x0000003102041c10 */ /* 0x000fea000fffe0ff */
[----:B------:R-:W-:Y:S01]  /*6e70*/  @P1 IMAD.IADD R4, R4, 0x1, R116 ;  /* 0x0000000104041824 */ /* 0x000fe200078e0274 */
[----:B------:R-:W-:Y:S06]  /*6e80*/  @P0 BRA `(.L_x_120) ;  /* 0x00000000000c0947 */ /* 0x000fec0003800000 */
[----:B------:R-:W-:Y:S04]  /*6e90*/  SHF.L.U32 R3, R104, 0x1f, RZ ;  /* 0x0000001f68037819 */ /* 0x000fe800000006ff */
[----:B------:R-:W2:Y:S02]  /*6ea0*/  SYNCS.PHASECHK.TRANS64.TRYWAIT P0, [R0+URZ+0x30], R3 ;  /* 0x00003003000075a7 */ /* 0x000ea400080011ff */
[----:B--2---:R-:W-:Y:S05]  /*6eb0*/  @!P0 BRA `(.L_x_121) ;  /* 0x00000034002c8947 */ /* 0x004fea0003800000 */
.L_x_120:
[----:B------:R-:W-:Y:S05]  /*6ec0*/  BSYNC B0 ;  /* 0x0000000000007941 */ /* 0x000fea0003800000 */
.L_x_119:
[----:B------:R-:W-:Y:S01]  /*6ed0*/  ISETP.NE.AND P0, PT, R115, RZ, PT ;  /* 0x000000ff7300720c */ /* 0x000fe20003f05270 */
[----:B------:R-:W-:Y:S11]  /*6ee0*/  VIADD R105, R105, 0x1 ;  /* 0x0000000169697836 */ /* 0x000ff60000000000 */
[----:B------:R-:W-:Y:S01]  /*6ef0*/  @!UPT UIADD3 URZ, UPT, UPT, URZ, URZ, URZ ;  /* 0x000000fffffff290 */ /* 0x000fe2000fffe0ff */
[----:B------:R3:W4:Y:S04]  /*6f00*/  @P0 LDS.128 R80, [R2+UR49+0x200] ;  /* 0x0002003102500984 */ /* 0x0007280008000c00 */
[----:B------:R1:W1:Y:S01]  /*6f10*/  @P0 LDS.128 R84, [R4+0x200] ;  /* 0x0002000004540984 */ /* 0x0002620000000c00 */
[C---:B------:R-:W-:Y:S01]  /*6f20*/  ISETP.NE.AND P0, PT, R105.reuse, 0x4, PT ;  /* 0x000000046900780c */ /* 0x040fe20003f05270 */
[----:B------:R-:W-:Y:S01]  /*6f30*/  @!PT LDS RZ, [RZ] ;  /* 0x00000000fffff984 */ /* 0x000fe20000000800 */
[----:B------:R-:W-:Y:S01]  /*6f40*/  @!PT LDS RZ, [RZ] ;  /* 0x00000000fffff984 */ /* 0x000fe20000000800 */
[----:B------:R-:W-:Y:S01]  /*6f50*/  @!PT LDS RZ, [RZ] ;  /* 0x00000000fffff984 */ /* 0x000fe20000000800 */
[----:B------:R-:W-:Y:S01]  /*6f60*/  @!PT LDS RZ, [RZ] ;  /* 0x00000000fffff984 */ /* 0x000fe20000000800 */
[----:B------:R5:W-:Y:S06]  /*6f70*/  MEMBAR.ALL.CTA ;  /* 0x0000000000007992 */ /* 0x000bec0000008000 */
[----:B-----5:R-:W5:Y:S01]  /*6f80*/  FENCE.VIEW.ASYNC.S ;  /* 0x00000000000073c6 */ /* 0x020f620000000000 */
[----:B------:R-:W-:Y:S01]  /*6f90*/  SEL R105, R105, RZ, P0 ;  /* 0x000000ff69697207 */ /* 0x000fe20000000000 */
[----:B---3--:R-:W-:Y:S02]  /*6fa0*/  VIADD R2, R0, 0x50 ;  /* 0x0000005000027836 */ /* 0x008fe40000000000 */
[----:B--2---:R-:W-:Y:S05]  /*6fb0*/  IMAD.U32 R0, RZ, RZ, UR37 ;  /* 0x00000025ff007e24 */ /* 0x004fea000f8e00ff */
[----:B------:R-:W-:Y:S04]  /*6fc0*/  PRMT R0, R0, 0x654, R2 ;  /* 0x0000065400007816 */ /* 0x000fe80000000002 */
[----:B-----5:R2:W-:Y:S02]  /*6fd0*/  SYNCS.ARRIVE.TRANS64.RED.A1T0 RZ, [R0+URZ], RZ ;  /* 0x000000ff00ff79a7 */ /* 0x0205e400081004ff */
[----:B--2---:R-:W-:Y:S04]  /*6fe0*/  SEL R0, RZ, 0x1, P0 ;  /* 0x00000001ff007807 */ /* 0x004fe80000000000 */
[----:B-1--4-:R-:W-:Y:S02]  /*6ff0*/  LOP3.LUT R104, R104, R0, RZ, 0x3c, !PT ;  /* 0x0000000068687212 */ /* 0x012fe400078e3cff */
.L_x_118:
[----:B------:R-:W-:Y:S05]  /*7000*/  BSYNC B1 ;  /* 0x0000000000017941 */ /* 0x000fea0003800000 */
.L_x_117:
[----:B------:R-:W-:Y:S05]  /*7010*/  VIADD R0, R48, 0x20 ;  /* 0x0000002030007836 */ /* 0x000fea0000000000 */
[----:B------:R-:W-:Y:S04]  /*7020*/  SHF.R.U32.HI R0, RZ, 0x15, R0 ;  /* 0x00000015ff007819 */ /* 0x000fe80000011600 */
[----:B------:R-:W-:Y:S11]  /*7030*/  LOP3.LUT P0, RZ, R0, 0x3, R102, 0x48, !PT ;  /* 0x0000000300ff7812 */ /* 0x000ff60007804866 */
[----:B------:R-:W-:Y:S02]  /*7040*/  @!UPT UIADD3 URZ, UPT, UPT, URZ, URZ, URZ ;  /* 0x000000fffffff290 */ /* 0x000fe4000fffe0ff */
[----:B------:R-:W-:Y:S05]  /*7050*/  @!P0 BRA `(.L_x_122) ;  /* 0x0000000000408947 */ /* 0x000fea0003800000 */
[----:B------:R-:W2:Y:S01]  /*7060*/  LDCU.64 UR8, c[0x4][0x78] ;  /* 0x01000f00ff0877ac */ /* 0x000ea20008000a00 */
[----:B------:R-:W-:Y:S01]  /*7070*/  MOV R3, 0x0 ;  /* 0x0000000000037802 */ /* 0x000fe20000000f00 */
[----:B------:R-:W-:Y:S02]  /*7080*/  HFMA2 R12, -RZ, RZ, 0, 5.9604644775390625e-08 ;  /* 0x00000001ff0c7431 */ /* 0x000fe400000001ff */
[----:B------:R-:W-:Y:S02]  /*7090*/  IMAD.MOV.U32 R8, RZ, RZ, 0x192 ;  /* 0x00000192ff087424 */ /* 0x000fe400078e00ff */
[----:B------:R-:W-:Y:S01]  /*70a0*/  IMAD.MOV.U32 R13, RZ, RZ, RZ ;  /* 0x000000ffff0d7224 */ /* 0x000fe200078e00ff */
[----:B------:R-:W3:Y:S01]  /*70b0*/  LDCU.64 UR6, c[0x4][0x80] ;  /* 0x01001000ff0677ac */ /* 0x000ee20008000a00 */
[----:B------:R-:W4:Y:S01]  /*70c0*/  LDC.64 R2, c[0x4][R3] ;  /* 0x0100000003027b82 */ /* 0x000f220000000a00 */
[----:B------:R-:W5:Y:S01]  /*70d0*/  LDCU.64 UR4, c[0x4][0x18] ;  /* 0x01000300ff0477ac */ /* 0x000f620008000a00 */
[----:B--2---:R-:W-:Y:S01]  /*70e0*/  MOV R5, UR9 ;  /* 0x0000000900057c02 */ /* 0x004fe20008000f00 */
[----:B------:R-:W-:Y:S01]  /*70f0*/  IMAD.U32 R4, RZ, RZ, UR8 ;  /* 0x00000008ff047e24 */ /* 0x000fe2000f8e00ff */
[----:B---3--:R-:W-:Y:S01]  /*7100*/  MOV R7, UR7 ;  /* 0x0000000700077c02 */ /* 0x008fe20008000f00 */
[----:B------:R-:W-:Y:S01]  /*7110*/  IMAD.U32 R6, RZ, RZ, UR6 ;  /* 0x00000006ff067e24 */ /* 0x000fe2000f8e00ff */
[----:B-----5:R-:W-:Y:S01]  /*7120*/  MOV R11, UR5 ;  /* 0x00000005000b7c02 */ /* 0x020fe20008000f00 */
[----:B------:R-:W-:Y:S02]  /*7130*/  IMAD.U32 R10, RZ, RZ, UR4 ;  /* 0x00000004ff0a7e24 */ /* 0x000fe4000f8e00ff */
[----:B------:R-:W-:Y:S07]  /*7140*/  LEPC R20, `(.L_x_122) ;  /* 0x000000001014794e */ /* 0x000fee0000000000 */
[----:B-1--4-:R-:W-:Y:S05]  /*7150*/  CALL.ABS.NOINC R2 ;  /* 0x0000000002007343 */ /* 0x012fea0003c00000 */
.L_x_122:
[-C--:B------:R-:W-:Y:S01]  /*7160*/  F2FP.F16.E5M2.UNPACK_B R0, R81.reuse ;  /* 0x00000051ff00723e */ /* 0x080fe200020004ff */
[----:B------:R-:W-:Y:S05]  /*7170*/  WARPSYNC.ALL ;  /* 0x0000000000007948 */ /* 0x000fea0003800000 */
[----:B------:R-:W-:Y:S01]  /*7180*/  R2UR UR4, R48 ;  /* 0x00000000300472ca */ /* 0x000fe200000e0000 */
[--C-:B------:R-:W-:Y:S01]  /*7190*/  HADD2.F32 R54, -RZ, R0.reuse.H0_H0 ;  /* 0x20000000ff367230 */ /* 0x100fe20000004100 */
[-C--:B------:R-:W-:Y:S01]  /*71a0*/  F2FP.F16.E5M2.UNPACK_B R2, R80.reuse.H1 ;  /* 0x00000050ff02723e */ /* 0x080fe200030004ff */
[----:B------:R-:W-:Y:S01]  /*71b0*/  HADD2.F32 R55, -RZ, R0.H1_H1 ;  /* 0x30000000ff377230 */ /* 0x000fe20000004100 */
[----:B------:R-:W-:Y:S01]  /*71c0*/  F2FP.F16.E5M2.UNPACK_B R0, R81.H1 ;  /* 0x00000051ff00723e */ /* 0x000fe200030004ff */
[----:B------:R-:W-:Y:S01]  /*71d0*/  BSSY.RECONVERGENT B0, `(.L_x_123) ;  /* 0x0000099000007945 */ /* 0x000fe20003800200 */
[----:B------:R-:W-:Y:S01]  /*71e0*/  F2FP.F16.E5M2.UNPACK_B R3, R80 ;  /* 0x00000050ff03723e */ /* 0x000fe200020004ff */
[----:B------:R-:W-:Y:S01]  /*71f0*/  HADD2.F32 R52, -RZ, R2.H0_H0 ;  /* 0x20000002ff347230 */ /* 0x000fe20000004100 */
[----:B------:R-:W-:Y:S01]  /*7200*/  ISETP.NE.AND P0, PT, R109, RZ, PT ;  /* 0x000000ff6d00720c */ /* 0x000fe20003f05270 */
[--C-:B------:R-:W-:Y:S01]  /*7210*/  HADD2.F32 R56, -RZ, R0.reuse.H0_H0 ;  /* 0x20000000ff387230 */ /* 0x100fe20000004100 */
[----:B------:R-:W-:Y:S01]  /*7220*/  ISETP.NE.AND P6, PT, R117, RZ, PT ;  /* 0x000000ff7500720c */ /* 0x000fe20003fc5270 */
[----:B------:R-:W-:Y:S01]  /*7230*/  HADD2.F32 R57, -RZ, R0.H1_H1 ;  /* 0x30000000ff397230 */ /* 0x000fe20000004100 */
[-C--:B------:R-:W-:Y:S01]  /*7240*/  F2FP.F16.E5M2.UNPACK_B R0, R83.reuse ;  /* 0x00000053ff00723e */ /* 0x080fe200020004ff */
[----:B-1----:R-:W1:Y:S01]  /*7250*/  LDTM.x32 R4, tmem[UR4+0x20] ;  /* 0x00002004000479ee */ /* 0x002e6200082c0000 */
[----:B------:R-:W-:Y:S01]  /*7260*/  HADD2.F32 R53, -RZ, R2.H1_H1 ;  /* 0x30000002ff357230 */ /* 0x000fe20000004100 */
[----:B------:R-:W-:Y:S01]  /*7270*/  F2FP.F16.E5M2.UNPACK_B R2, R82.H1 ;  /* 0x00000052ff02723e */ /* 0x000fe200030004ff */
[--C-:B------:R-:W-:Y:S02]  /*7280*/  HADD2.F32 R50, -RZ, R3.reuse.H0_H0 ;  /* 0x20000003ff327230 */ /* 0x100fe40000004100 */
[--C-:B------:R-:W-:Y:S02]  /*7290*/  HADD2.F32 R62, -RZ, R0.reuse.H0_H0 ;  /* 0x20000000ff3e7230 */ /* 0x100fe40000004100 */
[----:B------:R-:W-:Y:S01]  /*72a0*/  HADD2.F32 R63, -RZ, R0.H1_H1 ;  /* 0x30000000ff3f7230 */ /* 0x000fe20000004100 */
[----:B------:R-:W-:Y:S01]  /*72b0*/  F2FP.F16.E5M2.UNPACK_B R0, R84.H1 ;  /* 0x00000054ff00723e */ /* 0x000fe200030004ff */
[--C-:B------:R-:W-:Y:S02]  /*72c0*/  HADD2.F32 R60, -RZ, R2.reuse.H0_H0 ;  /* 0x20000002ff3c7230 */ /* 0x100fe40000004100 */
[----:B------:R-:W-:Y:S01]  /*72d0*/  HADD2.F32 R61, -RZ, R2.H1_H1 ;  /* 0x30000002ff3d7230 */ /* 0x000fe20000004100 */
[----:B------:R-:W-:Y:S01]  /*72e0*/  F2FP.F16.E5M2.UNPACK_B R2, R83.H1 ;  /* 0x00000053ff02723e */ /* 0x000fe200030004ff */
[----:B------:R-:W-:Y:S01]  /*72f0*/  HADD2.F32 R51, -RZ, R3.H1_H1 ;  /* 0x30000003ff337230 */ /* 0x000fe20000004100 */
[----:B------:R-:W-:Y:S01]  /*7300*/  F2FP.F16.E5M2.UNPACK_B R3, R82 ;  /* 0x00000052ff03723e */ /* 0x000fe200020004ff */
[--C-:B------:R-:W-:Y:S02]  /*7310*/  HADD2.F32 R68, -RZ, R0.reuse.H0_H0 ;  /* 0x20000000ff447230 */ /* 0x100fe40000004100 */
[----:B------:R-:W-:Y:S01]  /*7320*/  HADD2.F32 R69, -RZ, R0.H1_H1 ;  /* 0x30000000ff457230 */ /* 0x000fe20000004100 */
[-C--:B------:R-:W-:Y:S01]  /*7330*/  F2FP.F16.E5M2.UNPACK_B R0, R85.reuse.H1 ;  /* 0x00000055ff00723e */ /* 0x080fe200030004ff */
[--C-:B------:R-:W-:Y:S02]  /*7340*/  HADD2.F32 R64, -RZ, R2.reuse.H0_H0 ;  /* 0x20000002ff407230 */ /* 0x100fe40000004100 */
[----:B------:R-:W-:Y:S01]  /*7350*/  HADD2.F32 R65, -RZ, R2.H1_H1 ;  /* 0x30000002ff417230 */ /* 0x000fe20000004100 */
[----:B------:R-:W-:Y:S01]  /*7360*/  F2FP.F16.E5M2.UNPACK_B R2, R85 ;  /* 0x00000055ff02723e */ /* 0x000fe200020004ff */
[--C-:B------:R-:W-:Y:S02]  /*7370*/  HADD2.F32 R58, -RZ, R3.reuse.H0_H0 ;  /* 0x20000003ff3a7230 */ /* 0x100fe40000004100 */
[C---:B-1----:R-:W-:Y:S01]  /*7380*/  FMUL R7, R47.reuse, R7 ;  /* 0x000000072f077220 */ /* 0x042fe20000400000 */
[----:B------:R-:W-:Y:S01]  /*7390*/  HADD2.F32 R59, -RZ, R3.H1_H1 ;  /* 0x30000003ff3b7230 */ /* 0x000fe20000004100 */
[----:B------:R-:W-:Y:S01]  /*73a0*/  F2FP.F16.E5M2.UNPACK_B R3, R84 ;  /* 0x00000054ff03723e */ /* 0x000fe200020004ff */
[--C-:B------:R-:W-:Y:S02]  /*73b0*/  HADD2.F32 R72, -RZ, R0.reuse.H0_H0 ;  /* 0x20000000ff487230 */ /* 0x100fe40000004100 */
[C---:B------:R-:W-:Y:S01]  /*73c0*/  FMUL R11, R47.reuse, R11 ;  /* 0x0000000b2f0b7220 */ /* 0x040fe20000400000 */
[----:B------:R-:W-:Y:S01]  /*73d0*/  HADD2.F32 R73, -RZ, R0.H1_H1 ;  /* 0x30000000ff497230 */ /* 0x000fe20000004100 */
[----:B------:R-:W-:Y:S01]  /*73e0*/  F2FP.F16.E5M2.UNPACK_B R0, R87 ;  /* 0x00000057ff00723e */ /* 0x000fe200020004ff */
[--C-:B------:R-:W-:Y:S02]  /*73f0*/  HADD2.F32 R70, -RZ, R2.reuse.H0_H0 ;  /* 0x20000002ff467230 */ /* 0x100fe40000004100 */
[C---:B------:R-:W-:Y:S01]  /*7400*/  FMUL R15, R47.reuse, R15 ;  /* 0x0000000f2f0f7220 */ /* 0x040fe20000400000 */
[----:B------:R-:W-:Y:S01]  /*7410*/  HADD2.F32 R71, -RZ, R2.H1_H1 ;  /* 0x30000002ff477230 */ /* 0x000fe20000004100 */
[-C--:B------:R-:W-:Y:S01]  /*7420*/  F2FP.F16.E5M2.UNPACK_B R2, R86.reuse.H1 ;  /* 0x00000056ff02723e */ /* 0x080fe200030004ff */
[--C-:B------:R-:W-:Y:S02]  /*7430*/  HADD2.F32 R66, -RZ, R3.reuse.H0_H0 ;  /* 0x20000003ff427230 */ /* 0x100fe40000004100 */
[----:B------:R-:W-:Y:S01]  /*7440*/  HADD2.F32 R67, -RZ, R3.H1_H1 ;  /* 0x30000003ff437230 */ /* 0x000fe20000004100 */
[----:B------:R-:W-:Y:S01]  /*7450*/  F2FP.F16.E5M2.UNPACK_B R3, R86 ;  /* 0x00000056ff03723e */ /* 0x000fe200020004ff */
[--C-:B------:R-:W-:Y:S02]  /*7460*/  HADD2.F32 R78, -RZ, R0.reuse.H0_H0 ;  /* 0x20000000ff4e7230 */ /* 0x100fe40000004100 */
[----:B------:R-:W-:Y:S02]  /*7470*/  HADD2.F32 R79, -RZ, R0.H1_H1 ;  /* 0x30000000ff4f7230 */ /* 0x000fe40000004100 */
[C---:B------:R-:W-:Y:S01]  /*7480*/  FMUL R0, R47.reuse, R4 ;  /* 0x000000042f007220 */ /* 0x040fe20000400000 */
[--C-:B------:R-:W-:Y:S02]  /*7490*/  HADD2.F32 R76, -RZ, R2.reuse.H0_H0 ;  /* 0x20000002ff4c7230 */ /* 0x100fe40000004100 */
[----:B------:R-:W-:Y:S01]  /*74a0*/  FMUL R4, R47, R8 ;  /* 0x000000082f047220 */ /* 0x000fe20000400000 */
[----:B------:R-:W-:Y:S02]  /*74b0*/  HADD2.F32 R77, -RZ, R2.H1_H1 ;  /* 0x30000002ff4d7230 */ /* 0x000fe40000004100 */
[----:B------:R-:W-:Y:S01]  /*74c0*/  FFMA R0, R49, R50, R0 ;  /* 0x0000003231007223 */ /* 0x000fe20000000000 */
[--C-:B------:R-:W-:Y:S02]  /*74d0*/  HADD2.F32 R74, -RZ, R3.reuse.H0_H0 ;  /* 0x20000003ff4a7230 */ /* 0x100fe40000004100 */
[C---:B------:R-:W-:Y:S01]  /*74e0*/  FMUL R2, R47.reuse, R5 ;  /* 0x000000052f027220 */ /* 0x040fe20000400000 */
[----:B------:R-:W-:Y:S02]  /*74f0*/  HADD2.F32 R75, -RZ, R3.H1_H1 ;  /* 0x30000003ff4b7230 */ /* 0x000fe40000004100 */
[C---:B------:R-:W-:Y:S01]  /*7500*/  FMUL R5, R47.reuse, R9 ;  /* 0x000000092f057220 */ /* 0x040fe20000400000 */
[----:B------:R-:W-:Y:S01]  /*7510*/  FMUL R8, R47, R12 ;  /* 0x0000000c2f087220 */ /* 0x000fe20000400000 */
[----:B------:R-:W-:Y:S01]  /*7520*/  FFMA R2, R49, R51, R2 ;  /* 0x0000003331027223 */ /* 0x000fe20000000002 */
[C---:B------:R-:W-:Y:S01]  /*7530*/  FMUL R9, R47.reuse, R13 ;  /* 0x0000000d2f097220 */ /* 0x040fe20000400000 */
[C---:B------:R-:W-:Y:S01]  /*7540*/  FMUL R12, R47.reuse, R21 ;  /* 0x000000152f0c7220 */ /* 0x040fe20000400000 */
[C---:B------:R-:W-:Y:S01]  /*7550*/  FMUL R21, R47.reuse, R30 ;  /* 0x0000001e2f157220 */ /* 0x040fe20000400000 */
[C---:B------:R-:W-:Y:S01]  /*7560*/  FMUL R13, R47.reuse, R22 ;  /* 0x000000162f0d7220 */ /* 0x040fe20000400000 */
        /* <DEDUP_REMOVED lines=9> */
[C---:B------:R-:W-:Y:S01]  /*7600*/  FFMA R6, R49.reuse, R56, R6 ;  /* 0x0000003831067223 */ /* 0x040fe20000000006 */
[C---:B------:R-:W-:Y:S01]  /*7610*/  FFMA R11, R49.reuse, R57, R11 ;  /* 0x00000039310b7223 */ /* 0x040fe2000000000b */
[C---:B------:R-:W-:Y:S01]  /*7620*/  FFMA R8, R49.reuse, R58, R8 ;  /* 0x0000003a31087223 */ /* 0x040fe20000000008 */
[----:B------:R-:W-:Y:S01]  /*7630*/  FFMA R9, R49, R59, R9 ;  /* 0x0000003b31097223 */ /* 0x000fe20000000009 */
[----:B------:R-:W-:Y:S01]  /*7640*/  F2FP.SATFINITE.E5M2.F32.PACK_AB_MERGE_C R52, R7, R3, RZ ;  /* 0x000000030734723e */ /* 0x000fe200048060ff */
[----:B------:R-:W-:Y:S01]  /*7650*/  FFMA R10, R49, R60, R10 ;  /* 0x0000003c310a7223 */ /* 0x000fe2000000000a */
[----:B------:R-:W-:Y:S01]  /*7660*/  F2FP.SATFINITE.E5M2.F32.PACK_AB_MERGE_C R53, R11, R6, RZ ;  /* 0x000000060b35723e */ /* 0x000fe200048060ff */
[----:B------:R-:W-:Y:S01]  /*7670*/  FFMA R15, R49, R61, R15 ;  /* 0x0000003d310f7223 */ /* 0x000fe2000000000f */
[C---:B------:R-:W-:Y:S01]  /*7680*/  FMUL R3, R47.reuse, R16 ;  /* 0x000000102f037220 */ /* 0x040fe20000400000 */
[C---:B------:R-:W-:Y:S01]  /*7690*/  FMUL R6, R47.reuse, R17 ;  /* 0x000000112f067220 */ /* 0x040fe20000400000 */
[----:B------:R-:W-:Y:S01]  /*76a0*/  F2FP.F16.E5M2.UNPACK_B R51, R87.H1 ;  /* 0x00000057ff33723e */ /* 0x000fe200030004ff */
[----:B------:R-:W-:Y:S01]  /*76b0*/  FMUL R11, R47, R20 ;  /* 0x000000142f0b7220 */ /* 0x000fe20000400000 */
[----:B------:R-:W-:Y:S01]  /*76c0*/  F2FP.SATFINITE.E5M2.F32.PACK_AB_MERGE_C R54, R15, R10, RZ ;  /* 0x0000000a0f36723e */ /* 0x000fe200048060ff */
[C---:B------:R-:W-:Y:S01]  /*76d0*/  FFMA R3, R49.reuse, R62, R3 ;  /* 0x0000003e31037223 */ /* 0x040fe20000000003 */
[----:B------:R-:W-:Y:S01]  /*76e0*/  FFMA R6, R49, R63, R6 ;  /* 0x0000003f31067223 */ /* 0x000fe20000000006 */
[----:B------:R-:W-:Y:S01]  /*76f0*/  FMUL R20, R47, R29 ;  /* 0x0000001d2f147220 */ /* 0x000fe20000400000 */
[----:B------:R-:W-:Y:S01]  /*7700*/  F2FP.SATFINITE.E5M2.F32.PACK_AB_MERGE_C R29, R5, R4, R53 ;  /* 0x00000004051d723e */ /* 0x000fe20004806035 */
[----:B------:R-:W-:Y:S01]  /*7710*/  FMUL R10, R47, R19 ;  /* 0x000000132f0a7220 */ /* 0x000fe20000400000 */
[----:B------:R-:W-:Y:S01]  /*7720*/  F2FP.SATFINITE.E5M2.F32.PACK_AB_MERGE_C R30, R9, R8, R54 ;  /* 0x00000008091e723e */ /* 0x000fe20004806036 */
        /* <DEDUP_REMOVED lines=10> */
[----:B------:R-:W-:Y:S01]  /*77d0*/  FFMA R14, R49, R69, R14 ;  /* 0x00000045310e7223 */ /* 0x000fe2000000000e */
[----:B------:R-:W-:Y:S01]  /*77e0*/  FMUL R18, R47, R27 ;  /* 0x0000001b2f127220 */ /* 0x000fe20000400000 */
[C---:B------:R-:W-:Y:S01]  /*77f0*/  FFMA R15, R49.reuse, R70, R15 ;  /* 0x00000046310f7223 */ /* 0x040fe2000000000f */
[C---:B------:R-:W-:Y:S01]  /*7800*/  FFMA R16, R49.reuse, R71, R16 ;  /* 0x0000004731107223 */ /* 0x040fe20000000010 */
[C---:B------:R-:W-:Y:S01]  /*7810*/  FFMA R17, R49.reuse, R72, R17 ;  /* 0x0000004831117223 */ /* 0x040fe20000000011 */
[C---:B------:R-:W-:Y:S01]  /*7820*/  FFMA R18, R49.reuse, R73, R18 ;  /* 0x0000004931127223 */ /* 0x040fe20000000012 */
[----:B------:R-:W-:Y:S01]  /*7830*/  FFMA R19, R49, R74, R19 ;  /* 0x0000004a31137223 */ /* 0x000fe20000000013 */
[----:B------:R-:W-:Y:S01]  /*7840*/  FMUL R23, R47, R32 ;  /* 0x000000202f177220 */ /* 0x000fe20000400000 */
[----:B------:R-:W-:Y:S01]  /*7850*/  FFMA R20, R49, R75, R20 ;  /* 0x0000004b31147223 */ /* 0x000fe20000000014 */
[----:B------:R-:W-:Y:S01]  /*7860*/  FMUL R24, R47, R33 ;  /* 0x000000212f187220 */ /* 0x000fe20000400000 */
[--C-:B------:R-:W-:Y:S02]  /*7870*/  HADD2.F32 R50, -RZ, R51.reuse.H0_H0 ;  /* 0x20000033ff327230 */ /* 0x100fe40000004100 */
[----:B------:R-:W-:Y:S01]  /*7880*/  FFMA R21, R49, R76, R21 ;  /* 0x0000004c31157223 */ /* 0x000fe20000000015 */
[----:B------:R-:W-:Y:S02]  /*7890*/  HADD2.F32 R51, -RZ, R51.H1_H1 ;  /* 0x30000033ff337230 */ /* 0x000fe40000004100 */
[----:B------:R-:W-:Y:S01]  /*78a0*/  FMUL R25, R47, R34 ;  /* 0x000000222f197220 */ /* 0x000fe20000400000 */
[----:B------:R-:W-:Y:S01]  /*78b0*/  FFMA R22, R49, R77, R22 ;  /* 0x0000004d31167223 */ /* 0x000fe20000000016 */
[----:B------:R-:W-:Y:S01]  /*78c0*/  FMUL R26, R47, R35 ;  /* 0x000000232f1a7220 */ /* 0x000fe20000400000 */
[----:B------:R-:W-:Y:S01]  /*78d0*/  F2FP.SATFINITE.E5M2.F32.PACK_AB_MERGE_C R7, R10, R7, RZ ;  /* 0x000000070a07723e */ /* 0x000fe200048060ff */
[C---:B------:R-:W-:Y:S01]  /*78e0*/  FFMA R23, R49.reuse, R78, R23 ;  /* 0x0000004e31177223 */ /* 0x040fe20000000017 */
[C---:B------:R-:W-:Y:S01]  /*78f0*/  FFMA R24, R49.reuse, R79, R24 ;  /* 0x0000004f31187223 */ /* 0x040fe20000000018 */
[C---:B------:R-:W-:Y:S01]  /*7900*/  FFMA R25, R49.reuse, R50, R25 ;  /* 0x0000003231197223 */ /* 0x040fe20000000019 */
[----:B------:R-:W-:Y:S01]  /*7910*/  FFMA R26, R49, R51, R26 ;  /* 0x00000033311a7223 */ /* 0x000fe2000000001a */
[----:B------:R-:W-:Y:S02]  /*7920*/  F2FP.SATFINITE.E5M2.F32.PACK_AB_MERGE_C R28, R2, R0, R52 ;  /* 0x00000000021c723e */ /* 0x000fe40004806034 */
[----:B------:R-:W-:Y:S02]  /*7930*/  F2FP.SATFINITE.E5M2.F32.PACK_AB_MERGE_C R31, R6, R3, R7 ;  /* 0x00000003061f723e */ /* 0x000fe40004806007 */
[----:B------:R-:W-:Y:S02]  /*7940*/  F2FP.SATFINITE.E5M2.F32.PACK_AB_MERGE_C R13, R14, R13, RZ ;  /* 0x0000000d0e0d723e */ /* 0x000fe400048060ff */
[----:B------:R-:W-:Y:S01]  /*7950*/  F2FP.SATFINITE.E5M2.F32.PACK_AB_MERGE_C R17, R18, R17, RZ ;  /* 0x000000111211723e */ /* 0x000fe200048060ff */
[----:B------:R1:W-:Y:S01]  /*7960*/  STS.128 [R100+UR49+0x5200], R28 ;  /* 0x0052001c64007988 */ /* 0x0003e20008000c31 */
[----:B------:R-:W-:Y:S02]  /*7970*/  F2FP.SATFINITE.E5M2.F32.PACK_AB_MERGE_C R14, R22, R21, RZ ;  /* 0x00000015160e723e */ /* 0x000fe400048060ff */
[----:B------:R-:W-:Y:S02]  /*7980*/  F2FP.SATFINITE.E5M2.F32.PACK_AB_MERGE_C R25, R26, R25, RZ ;  /* 0x000000191a19723e */ /* 0x000fe400048060ff */
[----:B------:R-:W-:Y:S02]  /*7990*/  F2FP.SATFINITE.E5M2.F32.PACK_AB_MERGE_C R12, R12, R11, R13 ;  /* 0x0000000b0c0c723e */ /* 0x000fe4000480600d */
[----:B------:R-:W-:Y:S02]  /*79a0*/  F2FP.SATFINITE.E5M2.F32.PACK_AB_MERGE_C R13, R16, R15, R17 ;  /* 0x0000000f100d723e */ /* 0x000fe40004806011 */
        /* <DEDUP_REMOVED lines=13> */
[----:B------:R-:W-:Y:S02]  /*7a80*/  UIADD3 UR12, UP0, UPT, UR52, 0x680, URZ ;  /* 0x00000680340c7890 */ /* 0x000fe4000ff1e0ff */
[----:B------:R-:W-:Y:S02]  /*7a90*/  UIADD3 UR9, UPT, UPT, UR41, 0x20, URZ ;  /* 0x0000002029097890 */ /* 0x000fe4000fffe0ff */
[----:B------:R-:W-:Y:S02]  /*7aa0*/  UIADD3 UR8, UPT, UPT, UR49, 0x5200, URZ ;  /* 0x0000520031087890 */ /* 0x000fe4000fffe0ff */
[----:B------:R-:W-:Y:S01]  /*7ab0*/  UIADD3.X UR13, UPT, UPT, URZ, UR53, URZ, UP0, !UPT ;  /* 0x00000035ff0d7290 */ /* 0x000fe200087fe4ff */
[----:B------:R-:W-:Y:S01]  /*7ac0*/  UMOV UR10, UR42 ;  /* 0x0000002a000a7c82 */ /* 0x000fe20008000000 */
[----:B------:R-:W-:Y:S01]  /*7ad0*/  UMOV UR11, UR36 ;  /* 0x00000024000b7c82 */ /* 0x000fe20008000000 */
[----:B------:R-:W-:Y:S02]  /*7ae0*/  UIADD3 UR5, UPT, UPT, UR41, 0xa0, URZ ;  /* 0x000000a029057890 */ /* 0x000fe4000fffe0ff */
[----:B------:R-:W-:Y:S01]  /*7af0*/  UIADD3 UR4, UPT, UPT, UR49, 0x5a00, URZ ;  /* 0x00005a0031047890 */ /* 0x000fe2000fffe0ff */
[----:B------:R-:W-:Y:S03]  /*7b00*/  UMOV UR6, UR42 ;  /* 0x0000002a00067c82 */ /* 0x000fe60008000000 */
[----:B------:R2:W-:Y:S01]  /*7b10*/  UTMASTG.3D [UR8], [UR12] ;  /* 0x000000080c0073b5 */ /* 0x0005e20008010000 */
[----:B------:R-:W-:Y:S04]  /*7b20*/  UMOV UR7, UR36 ;  /* 0x0000002400077c82 */ /* 0x000fe80008000000 */
[----:B------:R2:W-:Y:S01]  /*7b30*/  UTMASTG.3D [UR4], [UR12] ;  /* 0x000000040c0073b5 */ /* 0x0005e20008010000 */
[----:B------:R0:W-:Y:S01]  /*7b40*/  UTMACMDFLUSH ;  /* 0x00000000000079b7 */ /* 0x0001e20000000000 */
[----:B--2---:R-:W-:Y:S04]  /*7b50*/  DEPBAR.LE SB0, 0x1 ;  /* 0x000080400000791a */ /* 0x004fe80000000000 */
.L_x_124:
[----:B------:R-:W-:Y:S05]  /*7b60*/  BSYNC.RECONVERGENT B0 ;  /* 0x0000000000007941 */ /* 0x000fea0003800200 */
.L_x_123:
        /* <DEDUP_REMOVED lines=15> */
.L_x_128:
[----:B------:R-:W-:Y:S05]  /*7c60*/  BSYNC B0 ;  /* 0x0000000000007941 */ /* 0x000fea0003800000 */
.L_x_127:
[----:B------:R-:W-:Y:S01]  /*7c70*/  ISETP.NE.AND P0, PT, R115, RZ, PT ;  /* 0x000000ff7300720c */ /* 0x000fe20003f05270 */
[----:B------:R-:W-:Y:S11]  /*7c80*/  VIADD R105, R105, 0x1 ;  /* 0x0000000169697836 */ /* 0x000ff60000000000 */
[----:B------:R-:W-:Y:S01]  /*7c90*/  @!UPT UIADD3 URZ, UPT, UPT, URZ, URZ, URZ ;  /* 0x000000fffffff290 */ /* 0x000fe2000fffe0ff */
[----:B------:R3:W4:Y:S04]  /*7ca0*/  @P0 LDS.128 R84, [R2+0x200] ;  /* 0x0002000002540984 */ /* 0x0007280000000c00 */
[----:B------:R1:W1:Y:S01]  /*7cb0*/  @P0 LDS.128 R80, [R3+UR49+0x200] ;  /* 0x0002003103500984 */ /* 0x0002620008000c00 */
        /* <DEDUP_REMOVED lines=14> */
.L_x_126:
[----:B------:R-:W-:Y:S05]  /*7da0*/  BSYNC B1 ;  /* 0x0000000000017941 */ /* 0x000fea0003800000 */
.L_x_125:
[----:B------:R-:W-:Y:S05]  /*7db0*/  VIADD R0, R48, 0x40 ;  /* 0x0000004030007836 */ /* 0x000fea0000000000 */
[----:B------:R-:W-:Y:S04]  /*7dc0*/  SHF.R.U32.HI R0, RZ, 0x15, R0 ;  /* 0x00000015ff007819 */ /* 0x000fe80000011600 */
[----:B------:R-:W-:Y:S11]  /*7dd0*/  LOP3.LUT P0, RZ, R0, 0x3, R102, 0x48, !PT ;  /* 0x0000000300ff7812 */ /* 0x000ff60007804866 */
[----:B------:R-:W-:Y:S02]  /*7de0*/  @!UPT UIADD3 URZ, UPT, UPT, URZ, URZ, URZ ;  /* 0x000000fffffff290 */ /* 0x000fe4000fffe0ff */
[----:B------:R-:W-:Y:S05]  /*7df0*/  @!P0 BRA `(.L_x_130) ;  /* 0x0000000000408947 */ /* 0x000fea0003800000 */
[----:B------:R-:W2:Y:S01]  /*7e00*/  LDCU.64 UR8, c[0x4][0x78] ;  /* 0x01000f00ff0877ac */ /* 0x000ea20008000a00 */
[----:B------:R-:W-:Y:S01]  /*7e10*/  MOV R3, 0x0 ;  /* 0x0000000000037802 */ /* 0x000fe20000000f00 */
[----:B-1----:R-:W-:Y:S02]  /*7e20*/  HFMA2 R12, -RZ, RZ, 0, 5.9604644775390625e-08 ;  /* 0x00000001ff0c7431 */ /* 0x002fe400000001ff */
[----:B------:R-:W-:Y:S02]  /*7e30*/  IMAD.MOV.U32 R8, RZ, RZ, 0x192 ;  /* 0x00000192ff087424 */ /* 0x000fe400078e00ff */
[----:B------:R-:W-:Y:S01]  /*7e40*/  IMAD.MOV.U32 R13, RZ, RZ, RZ ;  /* 0x000000ffff0d7224 */ /* 0x000fe200078e00ff */
[----:B------:R-:W1:Y:S01]  /*7e50*/  LDCU.64 UR6, c[0x4][0x80] ;  /* 0x01001000ff0677ac */ /* 0x000e620008000a00 */
[----:B------:R-:W3:Y:S01]  /*7e60*/  LDC.64 R2, c[0x4][R3] ;  /* 0x0100000003027b82 */ /* 0x000ee20000000a00 */
[----:B------:R-:W4:Y:S01]  /*7e70*/  LDCU.64 UR4, c[0x4][0x18] ;  /* 0x01000300ff0477ac */ /* 0x000f220008000a00 */
[----:B--2---:R-:W-:Y:S01]  /*7e80*/  MOV R5, UR9 ;  /* 0x0000000900057c02 */ /* 0x004fe20008000f00 */
[----:B------:R-:W-:Y:S01]  /*7e90*/  IMAD.U32 R4, RZ, RZ, UR8 ;  /* 0x00000008ff047e24 */ /* 0x000fe2000f8e00ff */
[----:B-1----:R-:W-:Y:S01]  /*7ea0*/  MOV R7, UR7 ;  /* 0x0000000700077c02 */ /* 0x002fe20008000f00 */
[----:B------:R-:W-:Y:S01]  /*7eb0*/  IMAD.U32 R6, RZ, RZ, UR6 ;  /* 0x00000006ff067e24 */ /* 0x000fe2000f8e00ff */
[----:B----4-:R-:W-:Y:S01]  /*7ec0*/  MOV R11, UR5 ;  /* 0x00000005000b7c02 */ /* 0x010fe20008000f00 */
[----:B------:R-:W-:Y:S02]  /*7ed0*/  IMAD.U32 R10, RZ, RZ, UR4 ;  /* 0x00000004ff0a7e24 */ /* 0x000fe4000f8e00ff */
[----:B------:R-:W-:Y:S07]  /*7ee0*/  LEPC R20, `(.L_x_130) ;  /* 0x000000001014794e */ /* 0x000fee0000000000 */
[----:B---3--:R-:W-:Y:S05]  /*7ef0*/  CALL.ABS.NOINC R2 ;  /* 0x0000000002007343 */ /* 0x008fea0003c00000 */
.L_x_130:
        /* <DEDUP_REMOVED lines=147> */
[----:B------:R-:W-:Y:S02]  /*8830*/  UIADD3 UR12, UP0, UPT, UR52, 0x680, URZ ;  /* 0x00000680340c7890 */ /* 0x000fe4000ff1e0ff */
[----:B------:R-:W-:Y:S02]  /*8840*/  UIADD3 UR5, UPT, UPT, UR41, 0x40, URZ ;  /* 0x0000004029057890 */ /* 0x000fe4000fffe0ff */
[----:B------:R-:W-:Y:S01]  /*8850*/  MOV R108, UR4 ;  /* 0x00000004006c7c02 */ /* 0x000fe20008000f00 */
[----:B------:R-:W-:Y:S01]  /*8860*/  UIADD3.X UR13, UPT, UPT, URZ, UR53, URZ, UP0, !UPT ;  /* 0x00000035ff0d7290 */ /* 0x000fe200087fe4ff */
[----:B------:R-:W-:Y:S02]  /*8870*/  UMOV UR6, UR42 ;  /* 0x0000002a00067c82 */ /* 0x000fe40008000000 */
[----:B------:R-:W-:Y:S01]  /*8880*/  R2UR UR4, R108 ;  /* 0x000000006c0472ca */ /* 0x000fe200000e0000 */
[----:B------:R-:W-:Y:S01]  /*8890*/  UMOV UR7, UR36 ;  /* 0x0000002400077c82 */ /* 0x000fe20008000000 */
[----:B------:R-:W-:Y:S02]  /*88a0*/  UIADD3 UR9, UPT, UPT, UR41, 0xc0, URZ ;  /* 0x000000c029097890 */ /* 0x000fe4000fffe0ff */
[----:B------:R-:W-:Y:S01]  /*88b0*/  UIADD3 UR8, UPT, UPT, UR49, 0x4a00, URZ ;  /* 0x00004a0031087890 */ /* 0x000fe2000fffe0ff */
[----:B------:R-:W-:Y:S01]  /*88c0*/  UMOV UR10, UR42 ;  /* 0x0000002a000a7c82 */ /* 0x000fe20008000000 */
[----:B------:R-:W-:Y:S07]  /*88d0*/  UMOV UR11, UR36 ;  /* 0x00000024000b7c82 */ /* 0x000fee0008000000 */
[----:B------:R2:W-:Y:S01]  /*88e0*/  UTMASTG.3D [UR4], [UR12] ;  /* 0x000000040c0073b5 */ /* 0x0005e20008010000 */
[----:B------:R2:W-:Y:S01]  /*88f0*/  UTMASTG.3D [UR8], [UR12] ;  /* 0x000000080c0073b5 */ /* 0x0005e20008010000 */
[----:B------:R0:W-:Y:S01]  /*8900*/  UTMACMDFLUSH ;  /* 0x00000000000079b7 */ /* 0x0001e20000000000 */
[----:B--2---:R-:W-:Y:S04]  /*8910*/  DEPBAR.LE SB0, 0x1 ;  /* 0x000080400000791a */ /* 0x004fe80000000000 */
.L_x_132:
[----:B------:R-:W-:Y:S05]  /*8920*/  BSYNC.RECONVERGENT B0 ;  /* 0x0000000000007941 */ /* 0x000fea0003800200 */
.L_x_131:
        /* <DEDUP_REMOVED lines=15> */
.L_x_136:
[----:B------:R-:W-:Y:S05]  /*8a20*/  BSYNC B0 ;  /* 0x0000000000007941 */ /* 0x000fea0003800000 */
.L_x_135:
        /* <DEDUP_REMOVED lines=19> */
.L_x_134:
[----:B------:R-:W-:Y:S05]  /*8b60*/  BSYNC B1 ;  /* 0x0000000000017941 */ /* 0x000fea0003800000 */
.L_x_133:
        /* <DEDUP_REMOVED lines=21> */
.L_x_138:
[----:B------:R-:W-:Y:S01]  /*8cc0*/  ISETP.NE.AND P0, PT, R109, RZ, PT ;  /* 0x000000ff6d00720c */ /* 0x000fe20003f05270 */
[----:B------:R-:W-:Y:S05]  /*8cd0*/  WARPSYNC.ALL ;  /* 0x0000000000007948 */ /* 0x000fea0003800000 */
[----:B------:R-:W-:Y:S01]  /*8ce0*/  R2UR UR4, R48 ;  /* 0x00000000300472ca */ /* 0x000fe200000e0000 */
[----:B------:R-:W-:Y:S01]  /*8cf0*/  BSSY.RECONVERGENT B0, `(.L_x_139) ;  /* 0x000009f000007945 */ /* 0x000fe20003800200 */
[-C--:B------:R-:W-:Y:S02]  /*8d00*/  F2FP.F16.E5M2.UNPACK_B R4, R81.reuse ;  /* 0x00000051ff04723e */ /* 0x080fe400020004ff */
[-C--:B------:R-:W-:Y:S02]  /*8d10*/  F2FP.F16.E5M2.UNPACK_B R2, R80.reuse ;  /* 0x00000050ff02723e */ /* 0x080fe400020004ff */
[----:B------:R-:W-:Y:S01]  /*8d20*/  F2FP.F16.E5M2.UNPACK_B R80, R80.H1 ;  /* 0x00000050ff50723e */ /* 0x000fe200030004ff */
[--C-:B------:R-:W-:Y:S01]  /*8d30*/  HADD2.F32 R50, -RZ, R4.reuse.H0_H0 ;  /* 0x20000004ff327230 */ /* 0x100fe20000004100 */
[----:B------:R-:W-:Y:S01]  /*8d40*/  F2FP.F16.E5M2.UNPACK_B R81, R81.H1 ;  /* 0x00000051ff51723e */ /* 0x000fe200030004ff */
[----:B------:R-:W-:Y:S01]  /*8d50*/  HADD2.F32 R51, -RZ, R4.H1_H1 ;  /* 0x30000004ff337230 */ /* 0x000fe20000004100 */
[-C--:B------:R-:W-:Y:S01]  /*8d60*/  F2FP.F16.E5M2.UNPACK_B R55, R82.reuse ;  /* 0x00000052ff37723e */ /* 0x080fe200020004ff */
[--C-:B------:R-:W-:Y:S01]  /*8d70*/  HADD2.F32 R0, -RZ, R2.reuse.H0_H0 ;  /* 0x20000002ff007230 */ /* 0x100fe20000004100 */
[----:B------:R-:W-:Y:S01]  /*8d80*/  F2FP.F16.E5M2.UNPACK_B R82, R82.H1 ;  /* 0x00000052ff52723e */ /* 0x000fe200030004ff */
[----:B-1----:R-:W1:Y:S01]  /*8d90*/  LDTM.x32 R4, tmem[UR4+0x60] ;  /* 0x00006004000479ee */ /* 0x002e6200082c0000 */
[----:B------:R-:W-:Y:S01]  /*8da0*/  NOP ;  /* 0x0000000000007918 */ /* 0x000fe20000000000 */
[----:B------:R-:W-:Y:S01]  /*8db0*/  IADD3 R111, PT, PT, R111, 0xc0, RZ ;  /* 0x000000c06f6f7810 */ /* 0x000fe20007ffe0ff */
[----:B------:R-:W-:Y:S01]  /*8dc0*/  HADD2.F32 R2, -RZ, R2.H1_H1 ;  /* 0x30000002ff027230 */ /* 0x000fe20000004100 */
[----:B------:R-:W-:Y:S01]  /*8dd0*/  F2FP.F16.E5M2.UNPACK_B R59, R83 ;  /* 0x00000053ff3b723e */ /* 0x000fe200020004ff */
[--C-:B------:R-:W-:Y:S01]  /*8de0*/  HADD2.F32 R54, -RZ, R55.reuse.H0_H0 ;  /* 0x20000037ff367230 */ /* 0x100fe20000004100 */
[----:B------:R-:W-:Y:S01]  /*8df0*/  LOP3.LUT R111, R111, 0xfefffff8, RZ, 0xc0, !PT ;  /* 0xfefffff86f6f7812 */ /* 0x000fe200078ec0ff */
[----:B------:R-:W-:Y:S01]  /*8e00*/  HADD2.F32 R55, -RZ, R55.H1_H1 ;  /* 0x30000037ff377230 */ /* 0x000fe20000004100 */
[----:B------:R-:W-:Y:S01]  /*8e10*/  F2FP.F16.E5M2.UNPACK_B R63, R84 ;  /* 0x00000054ff3f723e */ /* 0x000fe200020004ff */
[--C-:B------:R-:W-:Y:S01]  /*8e20*/  HADD2.F32 R58, -RZ, R59.reuse.H0_H0 ;  /* 0x2000003bff3a7230 */ /* 0x100fe20000004100 */
[----:B-1----:R1:W-:Y:S01]  /*8e30*/  SYNCS.ARRIVE.TRANS64.RED.A1T0 RZ, [R111+URZ], RZ ;  /* 0x000000ff6fff79a7 */ /* 0x0023e200081004ff */
[----:B------:R-:W-:Y:S01]  /*8e40*/  HADD2.F32 R59, -RZ, R59.H1_H1 ;  /* 0x3000003bff3b7230 */ /* 0x000fe20000004100 */
[----:B------:R-:W-:Y:S01]  /*8e50*/  F2FP.F16.E5M2.UNPACK_B R67, R85 ;  /* 0x00000055ff43723e */ /* 0x000fe200020004ff */
[--C-:B------:R-:W-:Y:S01]  /*8e60*/  HADD2.F32 R62, -RZ, R63.reuse.H0_H0 ;  /* 0x2000003fff3e7230 */ /* 0x100fe20000004100 */
[----:B------:R-:W-:Y:S01]  /*8e70*/  F2FP.F16.E5M2.UNPACK_B R71, R86 ;  /* 0x00000056ff47723e */ /* 0x000fe200020004ff */
[----:B------:R-:W-:Y:S01]  /*8e80*/  HADD2.F32 R63, -RZ, R63.H1_H1 ;  /* 0x3000003fff3f7230 */ /* 0x000fe20000004100 */
[----:B------:R-:W-:Y:S01]  /*8e90*/  F2FP.F16.E5M2.UNPACK_B R75, R87 ;  /* 0x00000057ff4b723e */ /* 0x000fe200020004ff */
[--C-:B------:R-:W-:Y:S01]  /*8ea0*/  HADD2.F32 R66, -RZ, R67.reuse.H0_H0 ;  /* 0x20000043ff427230 */ /* 0x100fe20000004100 */
[----:B------:R-:W-:Y:S01]  /*8eb0*/  F2FP.F16.E5M2.UNPACK_B R83, R83.H1 ;  /* 0x00000053ff53723e */ /* 0x000fe200030004ff */
[----:B------:R-:W-:Y:S01]  /*8ec0*/  HADD2.F32 R67, -RZ, R67.H1_H1 ;  /* 0x30000043ff437230 */ /* 0x000fe20000004100 */
[----:B------:R-:W-:Y:S01]  /*8ed0*/  F2FP.F16.E5M2.UNPACK_B R84, R84.H1 ;  /* 0x00000054ff54723e */ /* 0x000fe200030004ff */
[--C-:B------:R-:W-:Y:S01]  /*8ee0*/  HADD2.F32 R70, -RZ, R71.reuse.H0_H0 ;  /* 0x20000047ff467230 */ /* 0x100fe20000004100 */
[----:B------:R-:W-:Y:S01]  /*8ef0*/  F2FP.F16.E5M2.UNPACK_B R85, R85.H1 ;  /* 0x00000055ff55723e */ /* 0x000fe200030004ff */
[----:B------:R-:W-:Y:S02]  /*8f00*/  HADD2.F32 R71, -RZ, R71.H1_H1 ;  /* 0x30000047ff477230 */ /* 0x000fe40000004100 */
[C---:B------:R-:W-:Y:S01]  /*8f10*/  FMUL R4, R47.reuse, R4 ;  /* 0x000000042f047220 */ /* 0x040fe20000400000 */
[C---:B------:R-:W-:Y:S01]  /*8f20*/  FMUL R5, R47.reuse, R5 ;  /* 0x000000052f057220 */ /* 0x040fe20000400000 */
[--C-:B------:R-:W-:Y:S02]  /*8f30*/  HADD2.F32 R3, -RZ, R80.reuse.H0_H0 ;  /* 0x20000050ff037230 */ /* 0x100fe40000004100 */
[----:B------:R-:W-:Y:S01]  /*8f40*/  FMUL R8, R47, R8 ;  /* 0x000000082f087220 */ /* 0x000fe20000400000 */
[C---:B------:R-:W-:Y:S01]  /*8f50*/  FFMA R4, R49.reuse, R0, R4 ;  /* 0x0000000031047223 */ /* 0x040fe20000000004 */
        /* <DEDUP_REMOVED lines=12> */
[--C-:B------:R-:W-:Y:S02]  /*9020*/  HADD2.F32 R74, -RZ, R75.reuse.H0_H0 ;  /* 0x2000004bff4a7230 */ /* 0x100fe40000004100 */
[C---:B------:R-:W-:Y:S01]  /*9030*/  FMUL R28, R47.reuse, R32 ;  /* 0x000000202f1c7220 */ /* 0x040fe20000400000 */
[----:B------:R-:W-:Y:S02]  /*9040*/  HADD2.F32 R75, -RZ, R75.H1_H1 ;  /* 0x3000004bff4b7230 */ /* 0x000fe40000004100 */
[C---:B------:R-:W-:Y:S01]  /*9050*/  FMUL R29, R47.reuse, R33 ;  /* 0x000000212f1d7220 */ /* 0x040fe20000400000 */
[----:B------:R-:W-:Y:S02]  /*9060*/  HADD2.F32 R48, -RZ, R80.H1_H1 ;  /* 0x30000050ff307230 */ /* 0x000fe40000004100 */
[C---:B------:R-:W-:Y:S01]  /*9070*/  FMUL R6, R47.reuse, R6 ;  /* 0x000000062f067220 */ /* 0x040fe20000400000 */
[C---:B------:R-:W-:Y:S01]  /*9080*/  FMUL R7, R47.reuse, R7 ;  /* 0x000000072f077220 */ /* 0x040fe20000400000 */
[--C-:B------:R-:W-:Y:S02]  /*9090*/  HADD2.F32 R52, -RZ, R81.reuse.H0_H0 ;  /* 0x20000051ff347230 */ /* 0x100fe40000004100 */
[----:B------:R-:W-:Y:S01]  /*90a0*/  FMUL R10, R47, R10 ;  /* 0x0000000a2f0a7220 */ /* 0x000fe20000400000 */
[C---:B------:R-:W-:Y:S01]  /*90b0*/  FFMA R6, R49.reuse, R3, R6 ;  /* 0x0000000331067223 */ /* 0x040fe20000000006 */
[----:B------:R-:W-:Y:S02]  /*90c0*/  HADD2.F32 R53, -RZ, R81.H1_H1 ;  /* 0x30000051ff357230 */ /* 0x000fe40000004100 */
[C---:B------:R-:W-:Y:S01]  /*90d0*/  FFMA R7, R49.reuse, R48, R7 ;  /* 0x0000003031077223 */ /* 0x040fe20000000007 */
[C---:B------:R-:W-:Y:S01]  /*90e0*/  FFMA R8, R49.reuse, R50, R8 ;  /* 0x0000003231087223 */ /* 0x040fe20000000008 */
[C---:B------:R-:W-:Y:S01]  /*90f0*/  FFMA R9, R49.reuse, R51, R9 ;  /* 0x0000003331097223 */ /* 0x040fe20000000009 */
[----:B------:R-:W-:Y:S01]  /*9100*/  FFMA R10, R49, R52, R10 ;  /* 0x00000034310a7223 */ /* 0x000fe2000000000a */
[----:B------:R-:W-:Y:S01]  /*9110*/  FMUL R11, R47, R11 ;  /* 0x0000000b2f0b7220 */ /* 0x000fe20000400000 */
[----:B------:R-:W-:Y:S01]  /*9120*/  F2FP.F16.E5M2.UNPACK_B R86, R86.H1 ;  /* 0x00000056ff56723e */ /* 0x000fe200030004ff */
[--C-:B------:R-:W-:Y:S01]  /*9130*/  HADD2.F32 R56, -RZ, R82.reuse.H0_H0 ;  /* 0x20000052ff387230 */ /* 0x100fe20000004100 */
[----:B------:R-:W-:Y:S01]  /*9140*/  F2FP.SATFINITE.E5M2.F32.PACK_AB_MERGE_C R6, R7, R6, RZ ;  /* 0x000000060706723e */ /* 0x000fe200048060ff */
[C---:B------:R-:W-:Y:S01]  /*9150*/  FFMA R11, R49.reuse, R53, R11 ;  /* 0x00000035310b7223 */ /* 0x040fe2000000000b */
[C---:B------:R-:W-:Y:S01]  /*9160*/  FFMA R12, R49.reuse, R54, R12 ;  /* 0x00000036310c7223 */ /* 0x040fe2000000000c */
[----:B------:R-:W-:Y:S01]  /*9170*/  FFMA R13, R49, R55, R13 ;  /* 0x00000037310d7223 */ /* 0x000fe2000000000d */
[----:B------:R-:W-:Y:S01]  /*9180*/  F2FP.SATFINITE.E5M2.F32.PACK_AB_MERGE_C R4, R5, R4, R6 ;  /* 0x000000040504723e */ /* 0x000fe20004806006 */
[----:B------:R-:W-:Y:S01]  /*9190*/  HADD2.F32 R57, -RZ, R82.H1_H1 ;  /* 0x30000052ff397230 */ /* 0x000fe20000004100 */
[----:B------:R-:W-:Y:S01]  /*91a0*/  F2FP.SATFINITE.E5M2.F32.PACK_AB_MERGE_C R10, R11, R10, RZ ;  /* 0x0000000a0b0a723e */ /* 0x000fe200048060ff */
[C---:B------:R-:W-:Y:S01]  /*91b0*/  FMUL R14, R47.reuse, R14 ;  /* 0x0000000e2f0e7220 */ /* 0x040fe20000400000 */
[----:B------:R-:W-:Y:S01]  /*91c0*/  FMUL R15, R47, R15 ;  /* 0x0000000f2f0f7220 */ /* 0x000fe20000400000 */
[--C-:B------:R-:W-:Y:S01]  /*91d0*/  HADD2.F32 R60, -RZ, R83.reuse.H0_H0 ;  /* 0x20000053ff3c7230 */ /* 0x100fe20000004100 */
[----:B------:R-:W-:Y:S01]  /*91e0*/  F2FP.SATFINITE.E5M2.F32.PACK_AB_MERGE_C R5, R9, R8, R10 ;  /* 0x000000080905723e */ /* 0x000fe2000480600a */
[C---:B------:R-:W-:Y:S01]  /*91f0*/  FFMA R14, R49.reuse, R56, R14 ;  /* 0x00000038310e7223 */ /* 0x040fe2000000000e */
[C---:B------:R-:W-:Y:S01]  /*9200*/  FFMA R15, R49.reuse, R57, R15 ;  /* 0x00000039310f7223 */ /* 0x040fe2000000000f */
[C---:B------:R-:W-:Y:S01]  /*9210*/  FFMA R16, R49.reuse, R58, R16 ;  /* 0x0000003a31107223 */ /* 0x040fe20000000010 */
[----:B------:R-:W-:Y:S01]  /*9220*/  FFMA R17, R49, R59, R17 ;  /* 0x0000003b31117223 */ /* 0x000fe20000000011 */
[----:B------:R-:W-:Y:S02]  /*9230*/  HADD2.F32 R61, -RZ, R83.H1_H1 ;  /* 0x30000053ff3d7230 */ /* 0x000fe40000004100 */
[C---:B------:R-:W-:Y:S01]  /*9240*/  FMUL R18, R47.reuse, R18 ;  /* 0x000000122f127220 */ /* 0x040fe20000400000 */
[C---:B------:R-:W-:Y:S01]  /*9250*/  FMUL R19, R47.reuse, R19 ;  /* 0x000000132f137220 */ /* 0x040fe20000400000 */
[--C-:B------:R-:W-:Y:S02]  /*9260*/  HADD2.F32 R64, -RZ, R84.reuse.H0_H0 ;  /* 0x20000054ff407230 */ /* 0x100fe40000004100 */
[----:B------:R-:W-:Y:S01]  /*9270*/  FMUL R22, R47, R22 ;  /* 0x000000162f167220 */ /* 0x000fe20000400000 */
[C---:B------:R-:W-:Y:S01]  /*9280*/  FFMA R18, R49.reuse, R60, R18 ;  /* 0x0000003c31127223 */ /* 0x040fe20000000012 */
[----:B------:R-:W-:Y:S02]  /*9290*/  HADD2.F32 R65, -RZ, R84.H1_H1 ;  /* 0x30000054ff417230 */ /* 0x000fe40000004100 */
[----:B------:R-:W-:Y:S01]  /*92a0*/  FFMA R19, R49, R61, R19 ;  /* 0x0000003d31137223 */ /* 0x000fe20000000013 */
[----:B------:R-:W-:Y:S01]  /*92b0*/  FMUL R23, R47, R23 ;  /* 0x000000172f177220 */ /* 0x000fe20000400000 */
[C---:B------:R-:W-:Y:S01]  /*92c0*/  FFMA R20, R49.reuse, R62, R20 ;  /* 0x0000003e31147223 */ /* 0x040fe20000000014 */
[C---:B------:R-:W-:Y:S01]  /*92d0*/  FFMA R21, R49.reuse, R63, R21 ;  /* 0x0000003f31157223 */ /* 0x040fe20000000015 */
[--C-:B------:R-:W-:Y:S02]  /*92e0*/  HADD2.F32 R68, -RZ, R85.reuse.H0_H0 ;  /* 0x20000055ff447230 */ /* 0x100fe40000004100 */
[----:B------:R-:W-:Y:S01]  /*92f0*/  FFMA R22, R49, R64, R22 ;  /* 0x0000004031167223 */ /* 0x000fe20000000016 */
[----:B------:R-:W-:Y:S02]  /*9300*/  HADD2.F32 R69, -RZ, R85.H1_H1 ;  /* 0x30000055ff457230 */ /* 0x000fe40000004100 */
[----:B------:R-:W-:Y:S01]  /*9310*/  FMUL R3, R47, R26 ;  /* 0x0000001a2f037220 */ /* 0x000fe20000400000 */
[----:B------:R-:W-:Y:S01]  /*9320*/  FFMA R23, R49, R65, R23 ;  /* 0x0000004131177223 */ /* 0x000fe20000000017 */
[----:B------:R-:W-:Y:S01]  /*9330*/  FMUL R27, R47, R27 ;  /* 0x0000001b2f1b7220 */ /* 0x000fe20000400000 */
[C---:B------:R-:W-:Y:S01]  /*9340*/  FFMA R0, R49.reuse, R66, R0 ;  /* 0x0000004231007223 */ /* 0x040fe20000000000 */
[----:B------:R-:W-:Y:S01]  /*9350*/  F2FP.F16.E5M2.UNPACK_B R87, R87.H1 ;  /* 0x00000057ff57723e */ /* 0x000fe200030004ff */
        /* <DEDUP_REMOVED lines=15> */
[----:B------:R-:W-:Y:S01]  /*9450*/  F2FP.SATFINITE.E5M2.F32.PACK_AB_MERGE_C R14, R15, R14, RZ ;  /* 0x0000000e0f0e723e */ /* 0x000fe200048060ff */
[----:B------:R-:W-:Y:S01]  /*9460*/  FFMA R28, R49, R74, R28 ;  /* 0x0000004a311c7223 */ /* 0x000fe2000000001c */
[----:B------:R-:W-:Y:S01]  /*9470*/  F2FP.SATFINITE.E5M2.F32.PACK_AB_MERGE_C R7, R19, R18, RZ ;  /* 0x000000121307723e */ /* 0x000fe200048060ff */
[C---:B------:R-:W-:Y:S01]  /*9480*/  FFMA R29, R49.reuse, R75, R29 ;  /* 0x0000004b311d7223 */ /* 0x040fe2000000001d */
[----:B------:R-:W-:Y:S01]  /*9490*/  FFMA R30, R49, R76, R30 ;  /* 0x0000004c311e7223 */ /* 0x000fe2000000001e */
[----:B------:R-:W-:Y:S01]  /*94a0*/  F2FP.SATFINITE.E5M2.F32.PACK_AB_MERGE_C R22, R23, R22, RZ ;  /* 0x000000161716723e */ /* 0x000fe200048060ff */
[----:B------:R-:W-:Y:S01]  /*94b0*/  FFMA R35, R49, R77, R35 ;  /* 0x0000004d31237223 */ /* 0x000fe20000000023 */
[----:B------:R-:W-:Y:S02]  /*94c0*/  F2FP.SATFINITE.E5M2.F32.PACK_AB_MERGE_C R6, R13, R12, R14 ;  /* 0x0000000c0d06723e */ /* 0x000fe4000480600e */
[----:B------:R-:W-:Y:S02]  /*94d0*/  F2FP.SATFINITE.E5M2.F32.PACK_AB_MERGE_C R7, R17, R16, R7 ;  /* 0x000000101107723e */ /* 0x000fe40004806007 */
[----:B------:R-:W-:Y:S02]  /*94e0*/  F2FP.SATFINITE.E5M2.F32.PACK_AB_MERGE_C R20, R21, R20, R22 ;  /* 0x000000141514723e */ /* 0x000fe40004806016 */
[----:B------:R-:W-:Y:S01]  /*94f0*/  F2FP.SATFINITE.E5M2.F32.PACK_AB_MERGE_C R3, R27, R3, RZ ;  /* 0x000000031b03723e */ /* 0x000fe200048060ff */
[----:B------:R1:W-:Y:S01]  /*9500*/  STS.128 [R100+UR49+0x5200], R4 ;  /* 0x0052000464007988 */ /* 0x0003e20008000c31 */
[----:B------:R-:W-:Y:S02]  /*9510*/  F2FP.SATFINITE.E5M2.F32.PACK_AB_MERGE_C R22, R31, R26, RZ ;  /* 0x0000001a1f16723e */ /* 0x000fe400048060ff */
[----:B------:R-:W-:Y:S02]  /*9520*/  F2FP.SATFINITE.E5M2.F32.PACK_AB_MERGE_C R23, R35, R30, RZ ;  /* 0x0000001e2317723e */ /* 0x000fe400048060ff */
[----:B------:R-:W-:Y:S02]  /*9530*/  F2FP.SATFINITE.E5M2.F32.PACK_AB_MERGE_C R21, R2, R0, R3 ;  /* 0x000000000215723e */ /* 0x000fe40004806003 */
[----:B------:R-:W-:Y:S02]  /*9540*/  F2FP.SATFINITE.E5M2.F32.PACK_AB_MERGE_C R22, R25, R24, R22 ;  /* 0x000000181916723e */ /* 0x000fe40004806016 */
[----:B------:R-:W-:Y:S02]  /*9550*/  F2FP.SATFINITE.E5M2.F32.PACK_AB_MERGE_C R23, R29, R28, R23 ;  /* 0x0000001c1d17723e */ /* 0x000fe40004806017 */
[----:B------:R-:W-:Y:S03]  /*9560*/  IADD3 R45, PT, PT, R45, 0x1, RZ ;  /* 0x000000012d2d7810 */ /* 0x000fe60007ffe0ff */
        /* <DEDUP_REMOVED lines=23> */
.L_x_140:
[----:B------:R-:W-:Y:S05]  /*96e0*/  BSYNC.RECONVERGENT B0 ;  /* 0x0000000000007941 */ /* 0x000fea0003800200 */
.L_x_139:
[----:B------:R-:W-:Y:S01]  /*96f0*/  BAR.SYNC.DEFER_BLOCKING 0x1, 0x80 ;  /* 0x0042000000007b1d */ /* 0x000fe20000010000 */
[----:B------:R-:W-:Y:S01]  /*9700*/  ISETP.NE.AND P2, PT, R110, RZ, PT ;  /* 0x000000ff6e00720c */ /* 0x000fe20003f45270 */
[----:B------:R-:W-:Y:S01]  /*9710*/  IMAD.IADD R15, R43, 0x1, R94 ;  /* 0x000000012b0f7824 */ /* 0x000fe200078e025e */
[----:B------:R-:W-:Y:S01]  /*9720*/  ISETP.NE.AND P0, PT, R112, 0x2, PT ;  /* 0x000000027000780c */ /* 0x000fe20003f05270 */
[----:B------:R-:W-:Y:S01]  /*9730*/  IMAD.IADD R14, R44, 0x1, R95 ;  /* 0x000000012c0e7824 */ /* 0x000fe200078e025f */
[----:B------:R-:W-:Y:S02]  /*9740*/  ISETP.NE.AND P1, PT, R45, 0x4, PT ;  /* 0x000000042d00780c */ /* 0x000fe40003f25270 */
[----:B------:R-:W-:Y:S02]  /*9750*/  SEL R2, RZ, 0x1, P0 ;  /* 0x00000001ff027807 */ /* 0x000fe40000000000 */
[----:B------:R-:W-:Y:S02]  /*9760*/  SEL R0, RZ, 0x1, P1 ;  /* 0x00000001ff007807 */ /* 0x000fe40000800000 */
[----:B------:R-:W-:Y:S02]  /*9770*/  LOP3.LUT R106, R106, R2, RZ, 0x3c, !PT ;  /* 0x000000026a6a7212 */ /* 0x000fe400078e3cff */
[----:B------:R-:W-:Y:S02]  /*9780*/  LOP3.LUT R107, R107, R0, RZ, 0x3c, !PT ;  /* 0x000000006b6b7212 */ /* 0x000fe400078e3cff */
[----:B------:R-:W-:Y:S02]  /*9790*/  @P2 R2UR UR36, R103 ;  /* 0x00000000672422ca */ /* 0x000fe400000e0000 */
[----:B------:R-:W-:Y:S02]  /*97a0*/  SEL R112, R112, RZ, P0 ;  /* 0x000000ff70707207 */ /* 0x000fe40000000000 */
[----:B------:R-:W-:Y:S01]  /*97b0*/  SEL R45, R45, RZ, P1 ;  /* 0x000000ff2d2d7207 */ /* 0x000fe20000800000 */
[----:B------:R-:W-:Y:S10]  /*97c0*/  @P2 BRA `(.L_x_141) ;  /* 0xffffffb800fc2947 */ /* 0x000ff4000383ffff */
[----:B------:R-:W-:Y:S05]  /*97d0*/  EXIT ;  /* 0x000000000000794d */ /* 0x000fea0003800000 */
.L_x_24:
[----:B--2---:R2:W4:Y:S02]  /*97e0*/  SYNCS.PHASECHK.TRANS64.TRYWAIT P0, [R2+URZ+0xf0], R3 ;  /* 0x0000f003020075a7 */ /* 0x00452400080011ff */
[----:B----4-:R-:W-:Y:S05]  /*97f0*/  @!P0 NANOSLEEP.SYNCS 0x989680 ;  /* 0x009896800000895d */ /* 0x010fea0003900000 */
[----:B------:R-:W4:Y:S02]  /*9800*/  @!P0 SYNCS.PHASECHK.TRANS64 P0, [R2+URZ+0xf0], R3 ;  /* 0x0000f003020085a7 */ /* 0x000f2400080010ff */
[----:B----4-:R-:W-:Y:S05]  /*9810*/  @!P0 BRA `(.L_x_24) ;  /* 0xfffffffc00f08947 */ /* 0x010fea000383ffff */
[----:B------:R-:W-:Y:S05]  /*9820*/  BRA `(.L_x_142) ;  /* 0xffffff7c00f07947 */ /* 0x000fea000383ffff */
.L_x_27:
[----:B------:R-:W-:-:S07]  /*9830*/  MOV R2, UR33 ;  /* 0x0000002100027c02 */ /* 0x000fce0008000f00 */
.L_x_143:
[----:B-1----:R1:W2:Y:S02]  /*9840*/  SYNCS.PHASECHK.TRANS64.TRYWAIT P0, [R2+URZ+0x18], R4 ;  /* 0x00001804020075a7 */ /* 0x0022a400080011ff */
[----:B--2---:R-:W-:Y:S05]  /*9850*/  @!P0 NANOSLEEP.SYNCS 0x989680 ;  /* 0x009896800000895d */ /* 0x004fea0003900000 */
[----:B------:R-:W2:Y:S02]  /*9860*/  @!P0 SYNCS.PHASECHK.TRANS64 P0, [R2+URZ+0x18], R4 ;  /* 0x00001804020085a7 */ /* 0x000ea400080010ff */
[----:B--2---:R-:W-:Y:S05]  /*9870*/  @!P0 BRA `(.L_x_143) ;  /* 0xfffffffc00f08947 */ /* 0x004fea000383ffff */
[----:B------:R-:W-:Y:S05]  /*9880*/  BRA `(.L_x_26) ;  /* 0xffffff8000587947 */ /* 0x000fea000383ffff */
.L_x_34:
[----:B-1----:R-:W-:-:S07]  /*9890*/  MOV R2, UR17 ;  /* 0x0000001100027c02 */ /* 0x002fce0008000f00 */
.L_x_144:
[----:B-1----:R1:W2:Y:S02]  /*98a0*/  SYNCS.PHASECHK.TRANS64.TRYWAIT P0, [R2+URZ+0x18], R4 ;  /* 0x00001804020075a7 */ /* 0x0022a400080011ff */
[----:B--2---:R-:W-:Y:S05]  /*98b0*/  @!P0 NANOSLEEP.SYNCS 0x989680 ;  /* 0x009896800000895d */ /* 0x004fea0003900000 */
[----:B------:R-:W2:Y:S02]  /*98c0*/  @!P0 SYNCS.PHASECHK.TRANS64 P0, [R2+URZ+0x18], R4 ;  /* 0x00001804020085a7 */ /* 0x000ea400080010ff */
[----:B--2---:R-:W-:Y:S05]  /*98d0*/  @!P0 BRA `(.L_x_144) ;  /* 0xfffffffc00f08947 */ /* 0x004fea000383ffff */
[----:B------:R-:W-:Y:S05]  /*98e0*/  BRA `(.L_x_33) ;  /* 0xffffff8400147947 */ /* 0x000fea000383ffff */
.L_x_39:
[----:B-1----:R1:W2:Y:S02]  /*98f0*/  SYNCS.PHASECHK.TRANS64.TRYWAIT P0, [R2+URZ+0x80], R3 ;  /* 0x00008003020075a7 */ /* 0x0022a400080011ff */
[----:B--2---:R-:W-:Y:S05]  /*9900*/  @!P0 NANOSLEEP.SYNCS 0x989680 ;  /* 0x009896800000895d */ /* 0x004fea0003900000 */
[----:B------:R-:W2:Y:S02]  /*9910*/  @!P0 SYNCS.PHASECHK.TRANS64 P0, [R2+URZ+0x80], R3 ;  /* 0x00008003020085a7 */ /* 0x000ea400080010ff */
[----:B--2---:R-:W-:Y:S05]  /*9920*/  @!P0 BRA `(.L_x_39) ;  /* 0xfffffffc00f08947 */ /* 0x004fea000383ffff */
[----:B------:R-:W-:Y:S05]  /*9930*/  BRA `(.L_x_145) ;  /* 0xffffff8400b87947 */ /* 0x000fea000383ffff */
.L_x_43:
[----:B---3--:R-:W-:-:S07]  /*9940*/  MOV R0, UR4 ;  /* 0x0000000400007c02 */ /* 0x008fce0008000f00 */
.L_x_146:
[----:B-1----:R1:W2:Y:S02]  /*9950*/  SYNCS.PHASECHK.TRANS64.TRYWAIT P0, [R0+URZ], R2 ;  /* 0x00000002000075a7 */ /* 0x0022a400080011ff */
[----:B--2---:R-:W-:Y:S05]  /*9960*/  @!P0 NANOSLEEP.SYNCS 0x989680 ;  /* 0x009896800000895d */ /* 0x004fea0003900000 */
[----:B------:R-:W2:Y:S02]  /*9970*/  @!P0 SYNCS.PHASECHK.TRANS64 P0, [R0+URZ], R2 ;  /* 0x00000002000085a7 */ /* 0x000ea400080010ff */
[----:B--2---:R-:W-:Y:S05]  /*9980*/  @!P0 BRA `(.L_x_146) ;  /* 0xfffffffc00f08947 */ /* 0x004fea000383ffff */
[----:B------:R-:W-:Y:S05]  /*9990*/  BRA `(.L_x_147) ;  /* 0xffffff8c00287947 */ /* 0x000fea000383ffff */
.L_x_44:
[----:B---3--:R-:W-:-:S07]  /*99a0*/  MOV R0, UR4 ;  /* 0x0000000400007c02 */ /* 0x008fce0008000f00 */
.L_x_148:
[----:B-1----:R1:W2:Y:S02]  /*99b0*/  SYNCS.PHASECHK.TRANS64.TRYWAIT P0, [R0+URZ], R2 ;  /* 0x00000002000075a7 */ /* 0x0022a400080011ff */
[----:B--2---:R-:W-:Y:S05]  /*99c0*/  @!P0 NANOSLEEP.SYNCS 0x989680 ;  /* 0x009896800000895d */ /* 0x004fea0003900000 */
[----:B------:R-:W2:Y:S02]  /*99d0*/  @!P0 SYNCS.PHASECHK.TRANS64 P0, [R0+URZ], R2 ;  /* 0x00000002000085a7 */ /* 0x000ea400080010ff */
[----:B--2---:R-:W-:Y:S05]  /*99e0*/  @!P0 BRA `(.L_x_148) ;  /* 0xfffffffc00f08947 */ /* 0x004fea000383ffff */
[----:B------:R-:W-:Y:S05]  /*99f0*/  BRA `(.L_x_149) ;  /* 0xffffff8c00347947 */ /* 0x000fea000383ffff */
.L_x_47:
[----:B-1----:R1:W2:Y:S02]  /*9a00*/  SYNCS.PHASECHK.TRANS64.TRYWAIT P0, [R0+URZ+0xe0], R4 ;  /* 0x0000e004000075a7 */ /* 0x0022a400080011ff */
[----:B--2---:R-:W-:Y:S05]  /*9a10*/  @!P0 NANOSLEEP.SYNCS 0x989680 ;  /* 0x009896800000895d */ /* 0x004fea0003900000 */
[----:B------:R-:W2:Y:S02]  /*9a20*/  @!P0 SYNCS.PHASECHK.TRANS64 P0, [R0+URZ+0xe0], R4 ;  /* 0x0000e004000085a7 */ /* 0x000ea400080010ff */
[----:B--2---:R-:W-:Y:S05]  /*9a30*/  @!P0 BRA `(.L_x_47) ;  /* 0xfffffffc00f08947 */ /* 0x004fea000383ffff */
[----:B------:R-:W-:Y:S05]  /*9a40*/  BRA `(.L_x_150) ;  /* 0xffffff8c00947947 */ /* 0x000fea000383ffff */
.L_x_48:
[----:B------:R-:W-:-:S07]  /*9a50*/  MOV R0, UR5 ;  /* 0x0000000500007c02 */ /* 0x000fce0008000f00 */
.L_x_151:
[----:B-1----:R1:W2:Y:S02]  /*9a60*/  SYNCS.PHASECHK.TRANS64.TRYWAIT P0, [R0+URZ+0x90], R5 ;  /* 0x00009005000075a7 */ /* 0x0022a400080011ff */
[----:B--2---:R-:W-:Y:S05]  /*9a70*/  @!P0 NANOSLEEP.SYNCS 0x989680 ;  /* 0x009896800000895d */ /* 0x004fea0003900000 */
[----:B------:R-:W2:Y:S02]  /*9a80*/  @!P0 SYNCS.PHASECHK.TRANS64 P0, [R0+URZ+0x90], R5 ;  /* 0x00009005000085a7 */ /* 0x000ea400080010ff */
[----:B--2---:R-:W-:Y:S05]  /*9a90*/  @!P0 BRA `(.L_x_151) ;  /* 0xfffffffc00f08947 */ /* 0x004fea000383ffff */
[----:B------:R-:W-:Y:S05]  /*9aa0*/  BRA `(.L_x_152) ;  /* 0xffffff8c00a47947 */ /* 0x000fea000383ffff */
.L_x_49:
[----:B-1----:R1:W2:Y:S02]  /*9ab0*/  SYNCS.PHASECHK.TRANS64.TRYWAIT P1, [R0+URZ+0x80], R4 ;  /* 0x00008004000075a7 */ /* 0x0022a400080211ff */
[----:B--2---:R-:W-:Y:S05]  /*9ac0*/  @!P1 NANOSLEEP.SYNCS 0x989680 ;  /* 0x009896800000995d */ /* 0x004fea0003900000 */
[----:B------:R-:W2:Y:S02]  /*9ad0*/  @!P1 SYNCS.PHASECHK.TRANS64 P1, [R0+URZ+0x80], R4 ;  /* 0x00008004000095a7 */ /* 0x000ea400080210ff */
[----:B--2---:R-:W-:Y:S05]  /*9ae0*/  @!P1 BRA `(.L_x_49) ;  /* 0xfffffffc00f09947 */ /* 0x004fea000383ffff */
[----:B------:R-:W-:Y:S05]  /*9af0*/  BRA `(.L_x_153) ;  /* 0xffffff8c00d47947 */ /* 0x000fea000383ffff */
.L_x_52:
[----:B------:R-:W-:-:S07]  /*9b00*/  MOV R0, UR5 ;  /* 0x0000000500007c02 */ /* 0x000fce0008000f00 */
.L_x_154:
[----:B-1----:R1:W2:Y:S02]  /*9b10*/  SYNCS.PHASECHK.TRANS64.TRYWAIT P0, [R0+URZ+0x90], R2 ;  /* 0x00009002000075a7 */ /* 0x0022a400080011ff */
[----:B--2---:R-:W-:Y:S05]  /*9b20*/  @!P0 NANOSLEEP.SYNCS 0x989680 ;  /* 0x009896800000895d */ /* 0x004fea0003900000 */
[----:B------:R-:W2:Y:S02]  /*9b30*/  @!P0 SYNCS.PHASECHK.TRANS64 P0, [R0+URZ+0x90], R2 ;  /* 0x00009002000085a7 */ /* 0x000ea400080010ff */
[----:B--2---:R-:W-:Y:S05]  /*9b40*/  @!P0 BRA `(.L_x_154) ;  /* 0xfffffffc00f08947 */ /* 0x004fea000383ffff */
[----:B------:R-:W-:Y:S05]  /*9b50*/  BRA `(.L_x_51) ;  /* 0xffffff9000287947 */ /* 0x000fea000383ffff */
.L_x_61:
[----:B-1----:R-:W-:-:S04]  /*9b60*/  MOV R4, UR6 ;  /* 0x0000000600047c02 */ /* 0x002fc80008000f00 */
[----:B------:R1:W2:Y:S03]  /*9b70*/  SYNCS.PHASECHK.TRANS64.TRYWAIT P0, [R4+URZ+0x8], R5 ;  /* 0x00000805040075a7 */ /* 0x0002a600080011ff */
[----:B--2---:R-:W-:Y:S05]  /*9b80*/  @!P0 NANOSLEEP.SYNCS 0x989680 ;  /* 0x009896800000895d */ /* 0x004fea0003900000 */
[----:B------:R-:W2:Y:S02]  /*9b90*/  @!P0 SYNCS.PHASECHK.TRANS64 P0, [R4+URZ+0x8], R5 ;  /* 0x00000805040085a7 */ /* 0x000ea400080010ff */
[----:B--2---:R-:W-:Y:S05]  /*9ba0*/  @!P0 BRA `(.L_x_61) ;  /* 0xfffffffc00ec8947 */ /* 0x004fea000383ffff */
[----:B------:R-:W-:Y:S05]  /*9bb0*/  BRA `(.L_x_60) ;  /* 0xffffff9000dc7947 */ /* 0x000fea000383ffff */
.L_x_63:
[----:B------:R-:W-:Y:S01]  /*9bc0*/  BSSY B0, `(.L_x_155) ;  /* 0x0000006000007945 */ /* 0x000fe20003800000 */
[----:B------:R-:W-:-:S07]  /*9bd0*/  MOV R15, 0xffffffff ;  /* 0xffffffff000f7802 */ /* 0x000fce0000000f00 */
[----:B-1---5:R-:W-:Y:S05]  /*9be0*/  WARPSYNC.COLLECTIVE R15, `(.L_x_156) ;  /* 0x000000000f0c7348 */ /* 0x022fea0003c00000 */
[----:B------:R-:W-:Y:S02]  /*9bf0*/  ELECT P6, UR79, PT ;  /* 0x00000000004f782f */ /* 0x000fe400038c0000 */
[----:B------:R-:W-:Y:S01]  /*9c00*/  MOV R14, UR79 ;  /* 0x0000004f000e7c02 */ /* 0x000fe20008000f00 */
[----:B-1---5:R-:W-:Y:S10]  /*9c10*/  ENDCOLLECTIVE ;  /* 0x000000000000791b */ /* 0x022ff40003800000 */
.L_x_156:
[----:B------:R-:W-:Y:S05]  /*9c20*/  BSYNC B0 ;  /* 0x0000000000007941 */ /* 0x000fea0003800000 */
.L_x_155:
[----:B------:R-:W-:Y:S05]  /*9c30*/  BRA `(.L_x_157) ;  /* 0xffffff94000c7947 */ /* 0x000fea000383ffff */
.L_x_65:
[----:B-1----:R-:W-:-:S04]  /*9c40*/  MOV R2, UR6 ;  /* 0x0000000600027c02 */ /* 0x002fc80008000f00 */
[----:B------:R1:W2:Y:S03]  /*9c50*/  SYNCS.PHASECHK.TRANS64.TRYWAIT P0, [R2+URZ+0x8], R3 ;  /* 0x00000803020075a7 */ /* 0x0002a600080011ff */
[----:B--2---:R-:W-:Y:S05]  /*9c60*/  @!P0 NANOSLEEP.SYNCS 0x989680 ;  /* 0x009896800000895d */ /* 0x004fea0003900000 */
[----:B------:R-:W2:Y:S02]  /*9c70*/  @!P0 SYNCS.PHASECHK.TRANS64 P0, [R2+URZ+0x8], R3 ;  /* 0x00000803020085a7 */ /* 0x000ea400080010ff */
[----:B--2---:R-:W-:Y:S05]  /*9c80*/  @!P0 BRA `(.L_x_65) ;  /* 0xfffffffc00ec8947 */ /* 0x004fea000383ffff */
[----:B------:R-:W-:Y:S05]  /*9c90*/  BRA `(.L_x_64) ;  /* 0xffffff9400107947 */ /* 0x000fea000383ffff */
.L_x_66:
[----:B-1----:R1:W2:Y:S02]  /*9ca0*/  SYNCS.PHASECHK.TRANS64.TRYWAIT P0, [R0+URZ+0x80], R4 ;  /* 0x00008004000075a7 */ /* 0x0022a400080011ff */
[----:B--2---:R-:W-:Y:S05]  /*9cb0*/  @!P0 NANOSLEEP.SYNCS 0x989680 ;  /* 0x009896800000895d */ /* 0x004fea0003900000 */
[----:B------:R-:W2:Y:S02]  /*9cc0*/  @!P0 SYNCS.PHASECHK.TRANS64 P0, [R0+URZ+0x80], R4 ;  /* 0x00008004000085a7 */ /* 0x000ea400080010ff */
[----:B--2---:R-:W-:Y:S05]  /*9cd0*/  @!P0 BRA `(.L_x_66) ;  /* 0xfffffffc00f08947 */ /* 0x004fea000383ffff */
[----:B------:R-:W-:Y:S05]  /*9ce0*/  BRA `(.L_x_158) ;  /* 0xffffff9400e47947 */ /* 0x000fea000383ffff */
.L_x_68:
[----:B------:R-:W-:-:S07]  /*9cf0*/  MOV R0, UR11 ;  /* 0x0000000b00007c02 */ /* 0x000fce0008000f00 */
.L_x_159:
[----:B-1----:R1:W2:Y:S02]  /*9d00*/  SYNCS.PHASECHK.TRANS64.TRYWAIT P0, [R0+URZ+0xc0], R4 ;  /* 0x0000c004000075a7 */ /* 0x0022a400080011ff */
[----:B--2---:R-:W-:Y:S05]  /*9d10*/  @!P0 NANOSLEEP.SYNCS 0x989680 ;  /* 0x009896800000895d */ /* 0x004fea0003900000 */
[----:B------:R-:W2:Y:S02]  /*9d20*/  @!P0 SYNCS.PHASECHK.TRANS64 P0, [R0+URZ+0xc0], R4 ;  /* 0x0000c004000085a7 */ /* 0x000ea400080010ff */
[----:B--2---:R-:W-:Y:S05]  /*9d30*/  @!P0 BRA `(.L_x_159) ;  /* 0xfffffffc00f08947 */ /* 0x004fea000383ffff */
[----:B------:R-:W-:Y:S05]  /*9d40*/  BRA `(.L_x_160) ;  /* 0xffffff98002c7947 */ /* 0x000fea000383ffff */
.L_x_71:
[----:B------:R-:W-:Y:S07]  /*9d50*/  MOV R0, UR9 ;  /* 0x0000000900007c02 */ /* 0x000fee0008000f00 */
.L_x_161:
[----:B-1----:R1:W2:Y:S02]  /*9d60*/  SYNCS.PHASECHK.TRANS64.TRYWAIT P0, [R0+URZ], R4 ;  /* 0x00000004000075a7 */ /* 0x0022a400080011ff */
[----:B--2---:R-:W-:Y:S05]  /*9d70*/  @!P0 NANOSLEEP.SYNCS 0x989680 ;  /* 0x009896800000895d */ /* 0x004fea0003900000 */
[----:B------:R-:W2:Y:S02]  /*9d80*/  @!P0 SYNCS.PHASECHK.TRANS64 P0, [R0+URZ], R4 ;  /* 0x00000004000085a7 */ /* 0x000ea400080010ff */
[----:B--2---:R-:W-:Y:S05]  /*9d90*/  @!P0 BRA `(.L_x_161) ;  /* 0xfffffffc00f08947 */ /* 0x004fea000383ffff */
[----:B------:R-:W-:Y:S05]  /*9da0*/  BRA `(.L_x_70) ;  /* 0xffffff9800447947 */ /* 0x000fea000383ffff */
.L_x_75:
[----:B-1----:R-:W-:-:S07]  /*9db0*/  MOV R0, UR7 ;  /* 0x0000000700007c02 */ /* 0x002fce0008000f00 */
.L_x_162:
[----:B-1----:R1:W2:Y:S02]  /*9dc0*/  SYNCS.PHASECHK.TRANS64.TRYWAIT P0, [R0+URZ], R2 ;  /* 0x00000002000075a7 */ /* 0x0022a400080011ff */
[----:B--2---:R-:W-:Y:S05]  /*9dd0*/  @!P0 NANOSLEEP.SYNCS 0x989680 ;  /* 0x009896800000895d */ /* 0x004fea0003900000 */
[----:B------:R-:W2:Y:S02]  /*9de0*/  @!P0 SYNCS.PHASECHK.TRANS64 P0, [R0+URZ], R2 ;  /* 0x00000002000085a7 */ /* 0x000ea400080010ff */
[----:B--2---:R-:W-:Y:S05]  /*9df0*/  @!P0 BRA `(.L_x_162) ;  /* 0xfffffffc00f08947 */ /* 0x004fea000383ffff */
[----:B------:R-:W-:Y:S05]  /*9e00*/  BRA `(.L_x_163) ;  /* 0xffffff9800fc7947 */ /* 0x000fea000383ffff */
.L_x_76:
[----:B------:R-:W-:-:S07]  /*9e10*/  MOV R0, UR7 ;  /* 0x0000000700007c02 */ /* 0x000fce0008000f00 */
.L_x_164:
[----:B-1----:R1:W2:Y:S02]  /*9e20*/  SYNCS.PHASECHK.TRANS64.TRYWAIT P0, [R0+URZ], R3 ;  /* 0x00000003000075a7 */ /* 0x0022a400080011ff */
[----:B--2---:R-:W-:Y:S05]  /*9e30*/  @!P0 NANOSLEEP.SYNCS 0x989680 ;  /* 0x009896800000895d */ /* 0x004fea0003900000 */
[----:B------:R-:W2:Y:S02]  /*9e40*/  @!P0 SYNCS.PHASECHK.TRANS64 P0, [R0+URZ], R3 ;  /* 0x00000003000085a7 */ /* 0x000ea400080010ff */
[----:B--2---:R-:W-:Y:S05]  /*9e50*/  @!P0 BRA `(.L_x_164) ;  /* 0xfffffffc00f08947 */ /* 0x004fea000383ffff */
[----:B------:R-:W-:Y:S05]  /*9e60*/  BRA `(.L_x_165) ;  /* 0xffffff9c00087947 */ /* 0x000fea000383ffff */
.L_x_77:
[----:B------:R-:W-:-:S07]  /*9e70*/  MOV R0, UR7 ;  /* 0x0000000700007c02 */ /* 0x000fce0008000f00 */
.L_x_166:
[----:B-1----:R1:W2:Y:S02]  /*9e80*/  SYNCS.PHASECHK.TRANS64.TRYWAIT P0, [R0+URZ], R3 ;  /* 0x00000003000075a7 */ /* 0x0022a400080011ff */
[----:B--2---:R-:W-:Y:S05]  /*9e90*/  @!P0 NANOSLEEP.SYNCS 0x989680 ;  /* 0x009896800000895d */ /* 0x004fea0003900000 */
[----:B------:R-:W2:Y:S02]  /*9ea0*/  @!P0 SYNCS.PHASECHK.TRANS64 P0, [R0+URZ], R3 ;  /* 0x00000003000085a7 */ /* 0x000ea400080010ff */
[----:B--2---:R-:W-:Y:S05]  /*9eb0*/  @!P0 BRA `(.L_x_166) ;  /* 0xfffffffc00f08947 */ /* 0x004fea000383ffff */
[----:B------:R-:W-:Y:S05]  /*9ec0*/  BRA `(.L_x_167) ;  /* 0xffffff9c00147947 */ /* 0x000fea000383ffff */
.L_x_80:
[----:B------:R-:W-:-:S07]  /*9ed0*/  MOV R0, UR8 ;  /* 0x0000000800007c02 */ /* 0x000fce0008000f00 */
.L_x_168:
[----:B-1----:R1:W2:Y:S02]  /*9ee0*/  SYNCS.PHASECHK.TRANS64.TRYWAIT P1, [R0+URZ+0x100], R2 ;  /* 0x00010002000075a7 */ /* 0x0022a400080211ff */
[----:B--2---:R-:W-:Y:S05]  /*9ef0*/  @!P1 NANOSLEEP.SYNCS 0x989680 ;  /* 0x009896800000995d */ /* 0x004fea0003900000 */
[----:B------:R-:W2:Y:S02]  /*9f00*/  @!P1 SYNCS.PHASECHK.TRANS64 P1, [R0+URZ+0x100], R2 ;  /* 0x00010002000095a7 */ /* 0x000ea400080210ff */
[----:B--2---:R-:W-:Y:S05]  /*9f10*/  @!P1 BRA `(.L_x_168) ;  /* 0xfffffffc00f09947 */ /* 0x004fea000383ffff */
[----:B------:R-:W-:Y:S05]  /*9f20*/  BRA `(.L_x_169) ;  /* 0xffffff9c00607947 */ /* 0x000fea000383ffff */
.L_x_85:
[----:B--2---:R2:W4:Y:S02]  /*9f30*/  SYNCS.PHASECHK.TRANS64.TRYWAIT P0, [R0+URZ+0x80], R2 ;  /* 0x00008002000075a7 */ /* 0x00452400080011ff */
[----:B----4-:R-:W-:Y:S05]  /*9f40*/  @!P0 NANOSLEEP.SYNCS 0x989680 ;  /* 0x009896800000895d */ /* 0x010fea0003900000 */
[----:B------:R-:W4:Y:S02]  /*9f50*/  @!P0 SYNCS.PHASECHK.TRANS64 P0, [R0+URZ+0x80], R2 ;  /* 0x00008002000085a7 */ /* 0x000f2400080010ff */
[----:B----4-:R-:W-:Y:S05]  /*9f60*/  @!P0 BRA `(.L_x_85) ;  /* 0xfffffffc00f08947 */ /* 0x010fea000383ffff */
[----:B------:R-:W-:Y:S05]  /*9f70*/  BRA `(.L_x_170) ;  /* 0xffffffa000747947 */ /* 0x000fea000383ffff */
.L_x_88:
[----:B------:R-:W-:Y:S07]  /*9f80*/  MOV R0, UR7 ;  /* 0x0000000700007c02 */ /* 0x000fee0008000f00 */
.L_x_171:
[----:B--2---:R2:W4:Y:S02]  /*9f90*/  SYNCS.PHASECHK.TRANS64.TRYWAIT P0, [R0+URZ+0x78], R2 ;  /* 0x00007802000075a7 */ /* 0x00452400080011ff */
[----:B----4-:R-:W-:Y:S05]  /*9fa0*/  @!P0 NANOSLEEP.SYNCS 0x989680 ;  /* 0x009896800000895d */ /* 0x010fea0003900000 */
[----:B------:R-:W4:Y:S02]  /*9fb0*/  @!P0 SYNCS.PHASECHK.TRANS64 P0, [R0+URZ+0x78], R2 ;  /* 0x00007802000085a7 */ /* 0x000f2400080010ff */
[----:B----4-:R-:W-:Y:S05]  /*9fc0*/  @!P0 BRA `(.L_x_171) ;  /* 0xfffffffc00f08947 */ /* 0x010fea000383ffff */
[----:B------:R-:W-:Y:S05]  /*9fd0*/  BRA `(.L_x_87) ;  /* 0xffffffa400547947 */ /* 0x000fea000383ffff */
.L_x_91:
[----:B------:R-:W-:Y:S07]  /*9fe0*/  MOV R0, UR7 ;  /* 0x0000000700007c02 */ /* 0x000fee0008000f00 */
.L_x_172:
[----:B-1----:R1:W2:Y:S02]  /*9ff0*/  SYNCS.PHASECHK.TRANS64.TRYWAIT P0, [R0+URZ+0x50], R14 ;  /* 0x0000500e000075a7 */ /* 0x0022a400080011ff */
[----:B--2---:R-:W-:Y:S05]  /*a000*/  @!P0 NANOSLEEP.SYNCS 0x989680 ;  /* 0x009896800000895d */ /* 0x004fea0003900000 */
[----:B------:R-:W2:Y:S02]  /*a010*/  @!P0 SYNCS.PHASECHK.TRANS64 P0, [R0+URZ+0x50], R14 ;  /* 0x0000500e000085a7 */ /* 0x000ea400080010ff */
[----:B--2---:R-:W-:Y:S05]  /*a020*/  @!P0 BRA `(.L_x_172) ;  /* 0xfffffffc00f08947 */ /* 0x004fea000383ffff */
[----:B------:R-:W-:Y:S05]  /*a030*/  BRA `(.L_x_173) ;  /* 0xffffffa400cc7947 */ /* 0x000fea000383ffff */
.L_x_92:
[----:B------:R-:W-:Y:S07]  /*a040*/  MOV R0, UR7 ;  /* 0x0000000700007c02 */ /* 0x000fee0008000f00 */
.L_x_174:
[----:B-1----:R1:W2:Y:S02]  /*a050*/  SYNCS.PHASECHK.TRANS64.TRYWAIT P0, [R0+URZ+0x58], R14 ;  /* 0x0000580e000075a7 */ /* 0x0022a400080011ff */
[----:B--2---:R-:W-:Y:S05]  /*a060*/  @!P0 NANOSLEEP.SYNCS 0x989680 ;  /* 0x009896800000895d */ /* 0x004fea0003900000 */
[----:B------:R-:W2:Y:S02]  /*a070*/  @!P0 SYNCS.PHASECHK.TRANS64 P0, [R0+URZ+0x58], R14 ;  /* 0x0000580e000085a7 */ /* 0x000ea400080010ff */
[----:B--2---:R-:W-:Y:S05]  /*a080*/  @!P0 BRA `(.L_x_174) ;  /* 0xfffffffc00f08947 */ /* 0x004fea000383ffff */
[----:B------:R-:W-:Y:S05]  /*a090*/  BRA `(.L_x_175) ;  /* 0xffffffa800247947 */ /* 0x000fea000383ffff */
.L_x_93:
[----:B------:R-:W-:Y:S07]  /*a0a0*/  MOV R0, UR7 ;  /* 0x0000000700007c02 */ /* 0x000fee0008000f00 */
.L_x_176:
[----:B-1----:R1:W2:Y:S02]  /*a0b0*/  SYNCS.PHASECHK.TRANS64.TRYWAIT P0, [R0+URZ+0x60], R14 ;  /* 0x0000600e000075a7 */ /* 0x0022a400080011ff */
[----:B--2---:R-:W-:Y:S05]  /*a0c0*/  @!P0 NANOSLEEP.SYNCS 0x989680 ;  /* 0x009896800000895d */ /* 0x004fea0003900000 */
[----:B------:R-:W2:Y:S02]  /*a0d0*/  @!P0 SYNCS.PHASECHK.TRANS64 P0, [R0+URZ+0x60], R14 ;  /* 0x0000600e000085a7 */ /* 0x000ea400080010ff */
[----:B--2---:R-:W-:Y:S05]  /*a0e0*/  @!P0 BRA `(.L_x_176) ;  /* 0xfffffffc00f08947 */ /* 0x004fea000383ffff */
[----:B------:R-:W-:Y:S05]  /*a0f0*/  BRA `(.L_x_177) ;  /* 0xffffffa800807947 */ /* 0x000fea000383ffff */
.L_x_94:
[----:B------:R-:W-:Y:S07]  /*a100*/  MOV R0, UR7 ;  /* 0x0000000700007c02 */ /* 0x000fee0008000f00 */
.L_x_178:
[----:B-1----:R1:W2:Y:S02]  /*a110*/  SYNCS.PHASECHK.TRANS64.TRYWAIT P0, [R0+URZ+0x68], R14 ;  /* 0x0000680e000075a7 */ /* 0x0022a400080011ff */
[----:B--2---:R-:W-:Y:S05]  /*a120*/  @!P0 NANOSLEEP.SYNCS 0x989680 ;  /* 0x009896800000895d */ /* 0x004fea0003900000 */
[----:B------:R-:W2:Y:S02]  /*a130*/  @!P0 SYNCS.PHASECHK.TRANS64 P0, [R0+URZ+0x68], R14 ;  /* 0x0000680e000085a7 */ /* 0x000ea400080010ff */
[----:B--2---:R-:W-:Y:S05]  /*a140*/  @!P0 BRA `(.L_x_178) ;  /* 0xfffffffc00f08947 */ /* 0x004fea000383ffff */
[----:B------:R-:W-:Y:S05]  /*a150*/  BRA `(.L_x_179) ;  /* 0xffffffac00207947 */ /* 0x000fea000383ffff */
.L_x_96:
[----:B------:R-:W-:-:S07]  /*a160*/  MOV R0, UR7 ;  /* 0x0000000700007c02 */ /* 0x000fce0008000f00 */
.L_x_180:
[----:B-1----:R1:W4:Y:S02]  /*a170*/  SYNCS.PHASECHK.TRANS64.TRYWAIT P0, [R0+URZ+0x50], R2 ;  /* 0x00005002000075a7 */ /* 0x00232400080011ff */
[----:B----4-:R-:W-:Y:S05]  /*a180*/  @!P0 NANOSLEEP.SYNCS 0x989680 ;  /* 0x009896800000895d */ /* 0x010fea0003900000 */
[----:B------:R-:W4:Y:S02]  /*a190*/  @!P0 SYNCS.PHASECHK.TRANS64 P0, [R0+URZ+0x50], R2 ;  /* 0x00005002000085a7 */ /* 0x000f2400080010ff */
[----:B----4-:R-:W-:Y:S05]  /*a1a0*/  @!P0 BRA `(.L_x_180) ;  /* 0xfffffffc00f08947 */ /* 0x010fea000383ffff */
[----:B------:R-:W-:Y:S05]  /*a1b0*/  BRA `(.L_x_181) ;  /* 0xffffffac00a87947 */ /* 0x000fea000383ffff */
.L_x_97:
[----:B-1----:R-:W-:-:S07]  /*a1c0*/  MOV R0, UR7 ;  /* 0x0000000700007c02 */ /* 0x002fce0008000f00 */
.L_x_182:
[----:B-1----:R1:W4:Y:S02]  /*a1d0*/  SYNCS.PHASECHK.TRANS64.TRYWAIT P0, [R0+URZ+0x58], R2 ;  /* 0x00005802000075a7 */ /* 0x00232400080011ff */
[----:B----4-:R-:W-:Y:S05]  /*a1e0*/  @!P0 NANOSLEEP.SYNCS 0x989680 ;  /* 0x009896800000895d */ /* 0x010fea0003900000 */
[----:B------:R-:W4:Y:S02]  /*a1f0*/  @!P0 SYNCS.PHASECHK.TRANS64 P0, [R0+URZ+0x58], R2 ;  /* 0x00005802000085a7 */ /* 0x000f2400080010ff */
[----:B----4-:R-:W-:Y:S05]  /*a200*/  @!P0 BRA `(.L_x_182) ;  /* 0xfffffffc00f08947 */ /* 0x010fea000383ffff */
[----:B------:R-:W-:Y:S05]  /*a210*/  BRA `(.L_x_183) ;  /* 0xffffffac00987947 */ /* 0x000fea000383ffff */
.L_x_98:
[----:B-1----:R-:W-:-:S07]  /*a220*/  MOV R0, UR7 ;  /* 0x0000000700007c02 */ /* 0x002fce0008000f00 */
.L_x_184:
[----:B-1----:R1:W4:Y:S02]  /*a230*/  SYNCS.PHASECHK.TRANS64.TRYWAIT P0, [R0+URZ+0x60], R2 ;  /* 0x00006002000075a7 */ /* 0x00232400080011ff */
[----:B----4-:R-:W-:Y:S05]  /*a240*/  @!P0 NANOSLEEP.SYNCS 0x989680 ;  /* 0x009896800000895d */ /* 0x010fea0003900000 */
[----:B------:R-:W4:Y:S02]  /*a250*/  @!P0 SYNCS.PHASECHK.TRANS64 P0, [R0+URZ+0x60], R2 ;  /* 0x00006002000085a7 */ /* 0x000f2400080010ff */
[----:B----4-:R-:W-:Y:S05]  /*a260*/  @!P0 BRA `(.L_x_184) ;  /* 0xfffffffc00f08947 */ /* 0x010fea000383ffff */
[----:B------:R-:W-:Y:S05]  /*a270*/  BRA `(.L_x_185) ;  /* 0xffffffac00887947 */ /* 0x000fea000383ffff */
.L_x_100:
[----:B--2---:R2:W3:Y:S02]  /*a280*/  SYNCS.PHASECHK.TRANS64.TRYWAIT P0, [R0+URZ+0x80], R2 ;  /* 0x00008002000075a7 */ /* 0x0044e400080011ff */
[----:B---3--:R-:W-:Y:S05]  /*a290*/  @!P0 NANOSLEEP.SYNCS 0x989680 ;  /* 0x009896800000895d */ /* 0x008fea0003900000 */
[----:B------:R-:W3:Y:S02]  /*a2a0*/  @!P0 SYNCS.PHASECHK.TRANS64 P0, [R0+URZ+0x80], R2 ;  /* 0x00008002000085a7 */ /* 0x000ee400080010ff */
[----:B---3--:R-:W-:Y:S05]  /*a2b0*/  @!P0 BRA `(.L_x_100) ;  /* 0xfffffffc00f08947 */ /* 0x008fea000383ffff */
[----:B------:R-:W-:Y:S05]  /*a2c0*/  BRA `(.L_x_186) ;  /* 0xffffffb000507947 */ /* 0x000fea000383ffff */
.L_x_111:
[----:B-1----:R1:W2:Y:S02]  /*a2d0*/  SYNCS.PHASECHK.TRANS64.TRYWAIT P1, [R3+URZ+0x30], R0 ;  /* 0x00003000030075a7 */ /* 0x0022a400080211ff */
[----:B--2---:R-:W-:Y:S05]  /*a2e0*/  @!P1 NANOSLEEP.SYNCS 0x989680 ;  /* 0x009896800000995d */ /* 0x004fea0003900000 */
[----:B------:R-:W2:Y:S02]  /*a2f0*/  @!P1 SYNCS.PHASECHK.TRANS64 P1, [R3+URZ+0x30], R0 ;  /* 0x00003000030095a7 */ /* 0x000ea400080210ff */
[----:B--2---:R-:W-:Y:S05]  /*a300*/  @!P1 BRA `(.L_x_111) ;  /* 0xfffffffc00f09947 */ /* 0x004fea000383ffff */
[----:B------:R-:W-:Y:S05]  /*a310*/  BRA `(.L_x_110) ;  /* 0xffffffbc00687947 */ /* 0x000fea000383ffff */
.L_x_113:
[----:B-1----:R1:W2:Y:S02]  /*a320*/  SYNCS.PHASECHK.TRANS64.TRYWAIT P0, [R111+URZ+0xa0], R4 ;  /* 0x0000a0046f0075a7 */ /* 0x0022a400080011ff */
[----:B--2---:R-:W-:Y:S05]  /*a330*/  @!P0 NANOSLEEP.SYNCS 0x989680 ;  /* 0x009896800000895d */ /* 0x004fea0003900000 */
[----:B------:R-:W2:Y:S02]  /*a340*/  @!P0 SYNCS.PHASECHK.TRANS64 P0, [R111+URZ+0xa0], R4 ;  /* 0x0000a0046f0085a7 */ /* 0x000ea400080010ff */
[----:B--2---:R-:W-:Y:S05]  /*a350*/  @!P0 BRA `(.L_x_113) ;  /* 0xfffffffc00f08947 */ /* 0x004fea000383ffff */
[----:B------:R-:W-:Y:S05]  /*a360*/  BRA `(.L_x_112) ;  /* 0xffffffbc00bc7947 */ /* 0x000fea000383ffff */
.L_x_121:
[----:B--2---:R2:W3:Y:S02]  /*a370*/  SYNCS.PHASECHK.TRANS64.TRYWAIT P0, [R0+URZ+0x30], R3 ;  /* 0x00003003000075a7 */ /* 0x0044e400080011ff */
[----:B---3--:R-:W-:Y:S05]  /*a380*/  @!P0 NANOSLEEP.SYNCS 0x989680 ;  /* 0x009896800000895d */ /* 0x008fea0003900000 */
[----:B------:R-:W3:Y:S02]  /*a390*/  @!P0 SYNCS.PHASECHK.TRANS64 P0, [R0+URZ+0x30], R3 ;  /* 0x00003003000085a7 */ /* 0x000ee400080010ff */
[----:B---3--:R-:W-:Y:S05]  /*a3a0*/  @!P0 BRA `(.L_x_121) ;  /* 0xfffffffc00f08947 */ /* 0x008fea000383ffff */
[----:B------:R-:W-:Y:S05]  /*a3b0*/  BRA `(.L_x_120) ;  /* 0xffffffc800c07947 */ /* 0x000fea000383ffff */
.L_x_129:
[----:B--2---:R2:W3:Y:S02]  /*a3c0*/  SYNCS.PHASECHK.TRANS64.TRYWAIT P0, [R0+URZ+0x30], R4 ;  /* 0x00003004000075a7 */ /* 0x0044e400080011ff */
[----:B---3--:R-:W-:Y:S05]  /*a3d0*/  @!P0 NANOSLEEP.SYNCS 0x989680 ;  /* 0x009896800000895d */ /* 0x008fea0003900000 */
[----:B------:R-:W3:Y:S02]  /*a3e0*/  @!P0 SYNCS.PHASECHK.TRANS64 P0, [R0+URZ+0x30], R4 ;  /* 0x00003004000085a7 */ /* 0x000ee400080010ff */
[----:B---3--:R-:W-:Y:S05]  /*a3f0*/  @!P0 BRA `(.L_x_129) ;  /* 0xfffffffc00f08947 */ /* 0x008fea000383ffff */
[----:B------:R-:W-:Y:S05]  /*a400*/  BRA `(.L_x_128) ;  /* 0xffffffd800147947 */ /* 0x000fea000383ffff */
.L_x_137:
[----:B--2---:R2:W3:Y:S02]  /*a410*/  SYNCS.PHASECHK.TRANS64.TRYWAIT P0, [R0+URZ+0x30], R4 ;  /* 0x00003004000075a7 */ /* 0x0044e400080011ff */
[----:B---3--:R-:W-:Y:S05]  /*a420*/  @!P0 NANOSLEEP.SYNCS 0x989680 ;  /* 0x009896800000895d */ /* 0x008fea0003900000 */
[----:B------:R-:W3:Y:S02]  /*a430*/  @!P0 SYNCS.PHASECHK.TRANS64 P0, [R0+URZ+0x30], R4 ;  /* 0x00003004000085a7 */ /* 0x000ee400080010ff */
[----:B---3--:R-:W-:Y:S05]  /*a440*/  @!P0 BRA `(.L_x_137) ;  /* 0xfffffffc00f08947 */ /* 0x008fea000383ffff */
[----:B------:R-:W-:Y:S05]  /*a450*/  BRA `(.L_x_136) ;  /* 0xffffffe400707947 */ /* 0x000fea000383ffff */
        .weak           $__internal_0_$__cuda_sm10x_tcgen05_guardrail_trap_col_being_dealloced_not_returned_by_alloc
        .type           $__internal_0_$__cuda_sm10x_tcgen05_guardrail_trap_col_being_dealloced_not_returned_by_alloc,@function
        .size           $__internal_0_$__cuda_sm10x_tcgen05_guardrail_trap_col_being_dealloced_not_returned_by_alloc,($__internal_1_$__cuda_sm10x_tcgen05_guardrail_trap_phase_invalid_during_alloc - $__internal_0_$__cuda_sm10x_tcgen05_guardrail_trap_col_being_dealloced_not_returned_by_alloc)
$__internal_0_$__cuda_sm10x_tcgen05_guardrail_trap_col_being_dealloced_not_returned_by_alloc:
[----:B------:R-:W-:Y:S05]  /*a460*/  BPT.TRAP 0x1 ;  /* 0x000000040000795c */ /* 0x000fea0000300000 */
[----:B------:R-:W-:-:S04]  /*a470*/  HFMA2 R3, -RZ, RZ, 0, 0 ;  /* 0x00000000ff037431 */ /* 0x000fc800000001ff */
[----:B------:R-:W-:Y:S05]  /*a480*/  RET.REL.NODEC R2 `(_ZN7cutlass13device_kernelINS_4gemm6kernel13GemmUniversalIN4cute5tupleIJiiiiEEENS1_10collective13CollectiveMmaINS1_35MainloopSm100TmaUmmaWarpSpecializedILi3ELi2ELi4ENS5_IJNS4_1CILi2EEENSA_ILi1EEESC_EEEEENS5_IJNSA_ILi128EEENSA_ILi256EEENSA_ILi32EEEEEENS_12float_e5m2_tENS5_IJlSC_lEEESJ_SK_NS4_8TiledMMAINS4_8MMA_AtomIJNS4_10MMA_TraitsINS4_25SM100_MMA_F8F6F4_2x1SM_SSEJSJ_SJ_fSF_SG_NS4_17integral_constantINS4_4UMMA5MajorELSR_0EEESS_NSP_INSQ_7ScaleInELST_0EEESU_EEEEEENS4_6LayoutINS5_IJSC_SC_SC_EEENS5_IJNSA_ILi0EEESZ_SZ_EEEEENS5_IJNS4_10UnderscoreES12_S12_EEEEENS4_18SM100_TMA_2SM_LOADENS4_14ComposedLayoutINS4_7SwizzleILi1ELi4ELi3EEENS4_18smem_ptr_flag_bitsILi8EEENSX_INS5_IJNSA_ILi8EEESH_EEENS5_IJSH_SC_EEEEEEEvNS4_8identityES15_S1F_vS1G_EENS_8epilogue10collective18CollectiveEpilogueINS1I_23Sm100TmaWarpSpecializedILi4ELi2ELi32ELb0ELb0EEEJNS5_IJNSA_ILi64EEESG_SH_EEENS5_IJNSX_IS1N_SC_EENSX_INS5_IJSH_SB_EEENS5_IJSC_SF_EEEEEEEESJ_SK_SJ_SK_NS1I_6fusion15FusionCallbacksIS1M_NS1U_17LinearCombinationISJ_fSJ_fLNS_15FloatRoundStyleE2EEES1O_S1T_JEEENS4_5SM1004TMEM4LOAD26SM100_TMEM_LOAD_32dp32b32xENS4_13SM90_TMA_LOADES1F_NS4_39AutoVectorizingCopyWithAssumedAlignmentILi128EEENS4_14SM90_TMA_STOREES1F_S26_S26_EEEvvEEEEvNT_6ParamsE) ;  /* 0xffffff5802dc7950 */ /* 0x000fea0003c3ffff */
        .weak           $__internal_1_$__cuda_sm10x_tcgen05_guardrail_trap_phase_invalid_during_alloc
        .type           $__internal_1_$__cuda_sm10x_tcgen05_guardrail_trap_phase_invalid_during_alloc,@function
        .size           $__internal_1_$__cuda_sm10x_tcgen05_guardrail_trap_phase_invalid_during_alloc,($__internal_2_$__cuda_sm10x_tcgen05_guardrail_trap_unallocated_columns_being_dealloced - $__internal_1_$__cuda_sm10x_tcgen05_guardrail_trap_phase_invalid_during_alloc)
$__internal_1_$__cuda_sm10x_tcgen05_guardrail_trap_phase_invalid_during_alloc:
[----:B------:R-:W-:Y:S05]  /*a490*/  BPT.TRAP 0x1 ;  /* 0x000000040000795c */ /* 0x000fea0000300000 */
[----:B------:R-:W-:-:S04]  /*a4a0*/  MOV R3, 0x0 ;  /* 0x0000000000037802 */ /* 0x000fc80000000f00 */
[----:B------:R-:W-:Y:S05]  /*a4b0*/  RET.REL.NODEC R2 `(_ZN7cutlass13device_kernelINS_4gemm6kernel13GemmUniversalIN4cute5tupleIJiiiiEEENS1_10collective13CollectiveMmaINS1_35MainloopSm100TmaUmmaWarpSpecializedILi3ELi2ELi4ENS5_IJNS4_1CILi2EEENSA_ILi1EEESC_EEEEENS5_IJNSA_ILi128EEENSA_ILi256EEENSA_ILi32EEEEEENS_12float_e5m2_tENS5_IJlSC_lEEESJ_SK_NS4_8TiledMMAINS4_8MMA_AtomIJNS4_10MMA_TraitsINS4_25SM100_MMA_F8F6F4_2x1SM_SSEJSJ_SJ_fSF_SG_NS4_17integral_constantINS4_4UMMA5MajorELSR_0EEESS_NSP_INSQ_7ScaleInELST_0EEESU_EEEEEENS4_6LayoutINS5_IJSC_SC_SC_EEENS5_IJNSA_ILi0EEESZ_SZ_EEEEENS5_IJNS4_10UnderscoreES12_S12_EEEEENS4_18SM100_TMA_2SM_LOADENS4_14ComposedLayoutINS4_7SwizzleILi1ELi4ELi3EEENS4_18smem_ptr_flag_bitsILi8EEENSX_INS5_IJNSA_ILi8EEESH_EEENS5_IJSH_SC_EEEEEEEvNS4_8identityES15_S1F_vS1G_EENS_8epilogue10collective18CollectiveEpilogueINS1I_23Sm100TmaWarpSpecializedILi4ELi2ELi32ELb0ELb0EEEJNS5_IJNSA_ILi64EEESG_SH_EEENS5_IJNSX_IS1N_SC_EENSX_INS5_IJSH_SB_EEENS5_IJSC_SF_EEEEEEEESJ_SK_SJ_SK_NS1I_6fusion15FusionCallbacksIS1M_NS1U_17LinearCombinationISJ_fSJ_fLNS_15FloatRoundStyleE2EEES1O_S1T_JEEENS4_5SM1004TMEM4LOAD26SM100_TMEM_LOAD_32dp32b32xENS4_13SM90_TMA_LOADES1F_NS4_39AutoVectorizingCopyWithAssumedAlignmentILi128EEENS4_14SM90_TMA_STOREES1F_S26_S26_EEEvvEEEEvNT_6ParamsE) ;  /* 0xffffff5802d07950 */ /* 0x000fea0003c3ffff */
        .weak           $__internal_2_$__cuda_sm10x_tcgen05_guardrail_trap_unallocated_columns_being_dealloced
        .type           $__internal_2_$__cuda_sm10x_tcgen05_guardrail_trap_unallocated_columns_being_dealloced,@function
        .size           $__internal_2_$__cuda_sm10x_tcgen05_guardrail_trap_unallocated_columns_being_dealloced,(.L_x_188 - $__internal_2_$__cuda_sm10x_tcgen05_guardrail_trap_unallocated_columns_being_dealloced)
$__internal_2_$__cuda_sm10x_tcgen05_guardrail_trap_unallocated_columns_being_dealloced:
[----:B------:R-:W-:Y:S05]  /*a4c0*/  BPT.TRAP 0x1 ;  /* 0x000000040000795c */ /* 0x000fea0000300000 */
[----:B------:R-:W-:-:S04]  /*a4d0*/  HFMA2 R3, -RZ, RZ, 0, 0 ;  /* 0x00000000ff037431 */ /* 0x000fc800000001ff */
[----:B------:R-:W-:Y:S05]  /*a4e0*/  RET.REL.NODEC R2 `(_ZN7cutlass13device_kernelINS_4gemm6kernel13GemmUniversalIN4cute5tupleIJiiiiEEENS1_10collective13CollectiveMmaINS1_35MainloopSm100TmaUmmaWarpSpecializedILi3ELi2ELi4ENS5_IJNS4_1CILi2EEENSA_ILi1EEESC_EEEEENS5_IJNSA_ILi128EEENSA_ILi256EEENSA_ILi32EEEEEENS_12float_e5m2_tENS5_IJlSC_lEEESJ_SK_NS4_8TiledMMAINS4_8MMA_AtomIJNS4_10MMA_TraitsINS4_25SM100_MMA_F8F6F4_2x1SM_SSEJSJ_SJ_fSF_SG_NS4_17integral_constantINS4_4UMMA5MajorELSR_0EEESS_NSP_INSQ_7ScaleInELST_0EEESU_EEEEEENS4_6LayoutINS5_IJSC_SC_SC_EEENS5_IJNSA_ILi0EEESZ_SZ_EEEEENS5_IJNS4_10UnderscoreES12_S12_EEEEENS4_18SM100_TMA_2SM_LOADENS4_14ComposedLayoutINS4_7SwizzleILi1ELi4ELi3EEENS4_18smem_ptr_flag_bitsILi8EEENSX_INS5_IJNSA_ILi8EEESH_EEENS5_IJSH_SC_EEEEEEEvNS4_8identityES15_S1F_vS1G_EENS_8epilogue10collective18CollectiveEpilogueINS1I_23Sm100TmaWarpSpecializedILi4ELi2ELi32ELb0ELb0EEEJNS5_IJNSA_ILi64EEESG_SH_EEENS5_IJNSX_IS1N_SC_EENSX_INS5_IJSH_SB_EEENS5_IJSC_SF_EEEEEEEESJ_SK_SJ_SK_NS1I_6fusion15FusionCallbacksIS1M_NS1U_17LinearCombinationISJ_fSJ_fLNS_15FloatRoundStyleE2EEES1O_S1T_JEEENS4_5SM1004TMEM4LOAD26SM100_TMEM_LOAD_32dp32b32xENS4_13SM90_TMA_LOADES1F_NS4_39AutoVectorizingCopyWithAssumedAlignmentILi128EEENS4_14SM90_TMA_STOREES1F_S26_S26_EEEvvEEEEvNT_6ParamsE) ;  /* 0xffffff5802c47950 */ /* 0x000fea0003c3ffff */
.L_x_187:
[----:B------:R-:W-:-:S00]  /*a4f0*/  BRA `(.L_x_187) ;  /* 0xfffffffc00fc7947 */ /* 0x000fc0000383ffff */
[----:B------:R-:W-:-:S00]  /*a500*/  NOP ;  /* 0x0000000000007918 */ /* 0x000fc00000000000 */
[----:B------:R-:W-:-:S00]  /*a510*/  NOP ;  /* 0x0000000000007918 */ /* 0x000fc00000000000 */
[----:B------:R-:W-:-:S00]  /*a520*/  NOP ;  /* 0x0000000000007918 */ /* 0x000fc00000000000 */
[----:B------:R-:W-:-:S00]  /*a530*/  NOP ;  /* 0x0000000000007918 */ /* 0x000fc00000000000 */
[----:B------:R-:W-:-:S00]  /*a540*/  NOP ;  /* 0x0000000000007918 */ /* 0x000fc00000000000 */
[----:B------:R-:W-:-:S00]  /*a550*/  NOP ;  /* 0x0000000000007918 */ /* 0x000fc00000000000 */
[----:B------:R-:W-:-:S00]  /*a560*/  NOP ;  /* 0x0000000000007918 */ /* 0x000fc00000000000 */
[----:B------:R-:W-:-:S00]  /*a570*/  NOP ;  /* 0x0000000000007918 */ /* 0x000fc00000000000 */
.L_x_188:


//--------------------- .nv.global.init           --------------------------
	.section	.nv.global.init,"aw",@progbits
.nv.global.init:
	.type		$str$27,@object
	.size		$str$27,($str$28 - $str$27)
$str$27:
        /*0000*/ 	.byte	0x28, 0x61, 0x64, 0x64, 0x72, 0x65, 0x73, 0x73, 0x20, 0x26, 0x20, 0x6d, 0x61, 0x73, 0x6b, 0x29
        /*0010*/ 	.byte	0x20, 0x3d, 0x3d, 0x20, 0x30, 0x00
	.type		$str$28,@object
	.size		$str$28,($str$26 - $str$28)
$str$28:
        /*0016*/ 	.byte	0x2f, 0x74, 0x6d, 0x70, 0x2f, 0x63, 0x75, 0x74, 0x6c, 0x61, 0x73, 0x73, 0x5f, 0x73, 0x77, 0x65
        /*0026*/ 	.byte	0x65, 0x70, 0x5f, 0x73, 0x72, 0x63, 0x2f, 0x69, 0x6e, 0x63, 0x6c, 0x75, 0x64, 0x65, 0x2f, 0x63
        /*0036*/ 	.byte	0x75, 0x74, 0x65, 0x2f, 0x70, 0x6f, 0x69, 0x6e, 0x74, 0x65, 0x72, 0x5f, 0x66, 0x6c, 0x61, 0x67
        /*0046*/ 	.byte	0x67, 0x65, 0x64, 0x2e, 0x68, 0x70, 0x70, 0x00
	.type		$str$26,@object
	.size		$str$26,($str$25 - $str$26)
$str$26:
        /*004e*/ 	.byte	0x2f, 0x74, 0x6d, 0x70, 0x2f, 0x63, 0x75, 0x74, 0x6c, 0x61, 0x73, 0x73, 0x5f, 0x73, 0x77, 0x65
        /*005e*/ 	.byte	0x65, 0x70, 0x5f, 0x73, 0x72, 0x63, 0x2f, 0x69, 0x6e, 0x63, 0x6c, 0x75, 0x64, 0x65, 0x2f, 0x63
        /*006e*/ 	.byte	0x75, 0x74, 0x65, 0x2f, 0x61, 0x74, 0x6f, 0x6d, 0x2f, 0x63, 0x6f, 0x70, 0x79, 0x5f, 0x74, 0x72
        /*007e*/ 	.byte	0x61, 0x69, 0x74, 0x73, 0x5f, 0x73, 0x6d, 0x31, 0x30, 0x30, 0x2e, 0x68, 0x70, 0x70, 0x00
	.type		$str$25,@object
	.size		$str$25,(__unnamed_1 - $str$25)
$str$25:
        /*008d*/ 	.byte	0x28, 0x28, 0x75, 0x69, 0x6e, 0x74, 0x33, 0x32, 0x5f, 0x74, 0x28, 0x74, 0x68, 0x72, 0x65, 0x61
        /*009d*/ 	.byte	0x64, 0x49, 0x64, 0x78, 0x2e, 0x78, 0x29, 0x20, 0x2f, 0x20, 0x33, 0x32, 0x29, 0x20, 0x25, 0x20
        /*00ad*/ 	.byte	0x34, 0x29, 0x20, 0x3d, 0x3d, 0x20, 0x28, 0x28, 0x28, 0x74, 0x6d, 0x65, 0x6d, 0x5f, 0x61, 0x64
        /*00bd*/ 	.byte	0x64, 0x72, 0x20, 0x3e, 0x3e, 0x20, 0x31, 0x36, 0x29, 0x20, 0x2f, 0x20, 0x33, 0x32, 0x29, 0x20
        /*00cd*/ 	.byte	0x25, 0x20, 0x34, 0x29, 0x00
	.type		__unnamed_1,@object
	.size		__unnamed_1,(__unnamed_2 - __unnamed_1)
__unnamed_1:
        /*00d2*/ 	.byte	0x61, 0x75, 0x74, 0x6f, 0x20, 0x63, 0x75, 0x74, 0x65, 0x3a, 0x3a, 0x61, 0x73, 0x5f, 0x70, 0x6f
        /* <DEDUP_REMOVED lines=24> */
        /*0262*/ 	.byte	0x3a, 0x3a, 0x43, 0x3c, 0x34, 0x30, 0x39, 0x36, 0x3e, 0x3e, 0x3e, 0x3e, 0x5d, 0x00
	.type		__unnamed_2,@object
	.size		__unnamed_2,(__unnamed_3 - __unnamed_2)
__unnamed_2:
        /* <DEDUP_REMOVED lines=26> */
	.type		__unnamed_3,@object
	.size		__unnamed_3,(.L_3 - __unnamed_3)
__unnamed_3:
        /* <DEDUP_REMOVED lines=40> */
        /*068e*/ 	.byte	0x74, 0x65, 0x3a, 0x3a, 0x43, 0x3c, 0x30, 0x3e, 0x3e, 0x3e, 0x3e, 0x5d, 0x00
.L_3:


//--------------------- .nv.shared._ZN7cutlass13device_kernelINS_4gemm6kernel13GemmUniversalIN4cute5tupleIJiiiiEEENS1_10collective13CollectiveMmaINS1_35MainloopSm100TmaUmmaWarpSpecializedILi3ELi2ELi4ENS5_IJNS4_1CILi2EEENSA_ILi1EEESC_EEEEENS5_IJNSA_ILi128EEENSA_ILi256EEENSA_ILi32EEEEEENS_12float_e5m2_tENS5_IJlSC_lEEESJ_SK_NS4_8TiledMMAINS4_8MMA_AtomIJNS4_10MMA_TraitsINS4_25SM100_MMA_F8F6F4_2x1SM_SSEJSJ_SJ_fSF_SG_NS4_17integral_constantINS4_4UMMA5MajorELSR_0EEESS_NSP_INSQ_7ScaleInELST_0EEESU_EEEEEENS4_6LayoutINS5_IJSC_SC_SC_EEENS5_IJNSA_ILi0EEESZ_SZ_EEEEENS5_IJNS4_10UnderscoreES12_S12_EEEEENS4_18SM100_TMA_2SM_LOADENS4_14ComposedLayoutINS4_7SwizzleILi1ELi4ELi3EEENS4_18smem_ptr_flag_bitsILi8EEENSX_INS5_IJNSA_ILi8EEESH_EEENS5_IJSH_SC_EEEEEEEvNS4_8identityES15_S1F_vS1G_EENS_8epilogue10collective18CollectiveEpilogueINS1I_23Sm100TmaWarpSpecializedILi4ELi2ELi32ELb0ELb0EEEJNS5_IJNSA_ILi64EEESG_SH_EEENS5_IJNSX_IS1N_SC_EENSX_INS5_IJSH_SB_EEENS5_IJSC_SF_EEEEEEEESJ_SK_SJ_SK_NS1I_6fusion15FusionCallbacksIS1M_NS1U_17LinearCombinationISJ_fSJ_fLNS_15FloatRoundStyleE2EEES1O_S1T_JEEENS4_5SM1004TMEM4LOAD26SM100_TMEM_LOAD_32dp32b32xENS4_13SM90_TMA_LOADES1F_NS4_39AutoVectorizingCopyWithAssumedAlignmentILi128EEENS4_14SM90_TMA_STOREES1F_S26_S26_EEEvvEEEEvNT_6ParamsE --------------------------
	.section	.nv.shared._ZN7cutlass13device_kernelINS_4gemm6kernel13GemmUniversalIN4cute5tupleIJiiiiEEENS1_10collective13CollectiveMmaINS1_35MainloopSm100TmaUmmaWarpSpecializedILi3ELi2ELi4ENS5_IJNS4_1CILi2EEENSA_ILi1EEESC_EEEEENS5_IJNSA_ILi128EEENSA_ILi256EEENSA_ILi32EEEEEENS_12float_e5m2_tENS5_IJlSC_lEEESJ_SK_NS4_8TiledMMAINS4_8MMA_AtomIJNS4_10MMA_TraitsINS4_25SM100_MMA_F8F6F4_2x1SM_SSEJSJ_SJ_fSF_SG_NS4_17integral_constantINS4_4UMMA5MajorELSR_0EEESS_NSP_INSQ_7ScaleInELST_0EEESU_EEEEEENS4_6LayoutINS5_IJSC_SC_SC_EEENS5_IJNSA_ILi0EEESZ_SZ_EEEEENS5_IJNS4_10UnderscoreES12_S12_EEEEENS4_18SM100_TMA_2SM_LOADENS4_14ComposedLayoutINS4_7SwizzleILi1ELi4ELi3EEENS4_18smem_ptr_flag_bitsILi8EEENSX_INS5_IJNSA_ILi8EEESH_EEENS5_IJSH_SC_EEEEEEEvNS4_8identityES15_S1F_vS1G_EENS_8epilogue10collective18CollectiveEpilogueINS1I_23Sm100TmaWarpSpecializedILi4ELi2ELi32ELb0ELb0EEEJNS5_IJNSA_ILi64EEESG_SH_EEENS5_IJNSX_IS1N_SC_EENSX_INS5_IJSH_SB_EEENS5_IJSC_SF_EEEEEEEESJ_SK_SJ_SK_NS1I_6fusion15FusionCallbacksIS1M_NS1U_17LinearCombinationISJ_fSJ_fLNS_15FloatRoundStyleE2EEES1O_S1T_JEEENS4_5SM1004TMEM4LOAD26SM100_TMEM_LOAD_32dp32b32xENS4_13SM90_TMA_LOADES1F_NS4_39AutoVectorizingCopyWithAssumedAlignmentILi128EEENS4_14SM90_TMA_STOREES1F_S26_S26_EEEvvEEEEvNT_6ParamsE,"aw",@nobits
	.sectionflags	@""
	.align	16
	.zero		1024


//--------------------- .nv.shared.reserved.0     --------------------------
	.section	.nv.shared.reserved.0,"aw",@nobits
	.weak		__nv_reservedSMEM_offset_0_alias
	.size		__nv_reservedSMEM_offset_0_alias, 0, 64
	.other		__nv_reservedSMEM_offset_0_alias,@"STO_CUDA_RESERVED_SHARED STV_DEFAULT"
__nv_reservedSMEM_offset_0_alias:
	.zero		0
.nv.shared.reserved.0:
	.zero		64
	.weak		__nv_reservedSMEM_tcgen05_partition
	.type		__nv_reservedSMEM_tcgen05_partition,@object
	.size		__nv_reservedSMEM_tcgen05_partition,(.L_0 - __nv_reservedSMEM_tcgen05_partition)
__nv_reservedSMEM_tcgen05_partition:
	.zero		32
.L_0:


//--------------------- .nv.global                --------------------------
	.section	.nv.global,"aw",@nobits
.nv.global:
	.type		_ZN40_INTERNAL_625a3946_4_k_cu_44260c64_101904cute1_E,@object
	.size		_ZN40_INTERNAL_625a3946_4_k_cu_44260c64_101904cute1_E,(_ZN40_INTERNAL_625a3946_4_k_cu_44260c64_101904cuda3std3__45__cpo6cbeginE - _ZN40_INTERNAL_625a3946_4_k_cu_44260c64_101904cute1_E)
_ZN40_INTERNAL_625a3946_4_k_cu_44260c64_101904cute1_E:
	.zero		1
	.type		_ZN40_INTERNAL_625a3946_4_k_cu_44260c64_101904cuda3std3__45__cpo6cbeginE,@object
	.size		_ZN40_INTERNAL_625a3946_4_k_cu_44260c64_101904cuda3std3__45__cpo6cbeginE,(_ZN40_INTERNAL_625a3946_4_k_cu_44260c64_101904cuda3std3__48in_placeE - _ZN40_INTERNAL_625a3946_4_k_cu_44260c64_101904cuda3std3__45__cpo6cbeginE)
_ZN40_INTERNAL_625a3946_4_k_cu_44260c64_101904cuda3std3__45__cpo6cbeginE:
	.zero		1
	.type		_ZN40_INTERNAL_625a3946_4_k_cu_44260c64_101904cuda3std3__48in_placeE,@object
	.size		_ZN40_INTERNAL_625a3946_4_k_cu_44260c64_101904cuda3std3__48in_placeE,(_ZN40_INTERNAL_625a3946_4_k_cu_44260c64_101904cuda3std6ranges3__45__cpo9iter_moveE - _ZN40_INTERNAL_625a3946_4_k_cu_44260c64_101904cuda3std3__48in_placeE)
_ZN40_INTERNAL_625a3946_4_k_cu_44260c64_101904cuda3std3__48in_placeE:
	.zero		1
	.type		_ZN40_INTERNAL_625a3946_4_k_cu_44260c64_101904cuda3std6ranges3__45__cpo9iter_moveE,@object
	.size		_ZN40_INTERNAL_625a3946_4_k_cu_44260c64_101904cuda3std6ranges3__45__cpo9iter_moveE,(_ZN40_INTERNAL_625a3946_4_k_cu_44260c64_101904cuda3std3__45__cpo5beginE - _ZN40_INTERNAL_625a3946_4_k_cu_44260c64_101904cuda3std6ranges3__45__cpo9iter_moveE)
_ZN40_INTERNAL_625a3946_4_k_cu_44260c64_101904cuda3std6ranges3__45__cpo9iter_moveE:
	.zero		1
	.type		_ZN40_INTERNAL_625a3946_4_k_cu_44260c64_101904cuda3std3__45__cpo5beginE,@object
	.size		_ZN40_INTERNAL_625a3946_4_k_cu_44260c64_101904cuda3std3__45__cpo5beginE,(_ZN40_INTERNAL_625a3946_4_k_cu_44260c64_101904cuda3std3__442_GLOBAL__N__625a3946_4_k_cu_44260c64_101906ignoreE - _ZN40_INTERNAL_625a3946_4_k_cu_44260c64_101904cuda3std3__45__cpo5beginE)
_ZN40_INTERNAL_625a3946_4_k_cu_44260c64_101904cuda3std3__45__cpo5beginE:
	.zero		1
	.type		_ZN40_INTERNAL_625a3946_4_k_cu_44260c64_101904cuda3std3__442_GLOBAL__N__625a3946_4_k_cu_44260c64_101906ignoreE,@object
	.size		_ZN40_INTERNAL_625a3946_4_k_cu_44260c64_101904cuda3std3__442_GLOBAL__N__625a3946_4_k_cu_44260c64_101906ignoreE,(_ZN40_INTERNAL_625a3946_4_k_cu_44260c64_101904cute7productE - _ZN40_INTERNAL_625a3946_4_k_cu_44260c64_101904cuda3std3__442_GLOBAL__N__625a3946_4_k_cu_44260c64_101906ignoreE)
_ZN40_INTERNAL_625a3946_4_k_cu_44260c64_101904cuda3std3__442_GLOBAL__N__625a3946_4_k_cu_44260c64_101906ignoreE:
	.zero		1
	.type		_ZN40_INTERNAL_625a3946_4_k_cu_44260c64_101904cute7productE,@object
	.size		_ZN40_INTERNAL_625a3946_4_k_cu_44260c64_101904cute7productE,(_ZN40_INTERNAL_625a3946_4_k_cu_44260c64_101904cuda3std3__45__cpo3endE - _ZN40_INTERNAL_625a3946_4_k_cu_44260c64_101904cute7productE)
_ZN40_INTERNAL_625a3946_4_k_cu_44260c64_101904cute7productE:
	.zero		1
	.type		_ZN40_INTERNAL_625a3946_4_k_cu_44260c64_101904cuda3std3__45__cpo3endE,@object
	.size		_ZN40_INTERNAL_625a3946_4_k_cu_44260c64_101904cuda3std3__45__cpo3endE,(_ZN40_INTERNAL_625a3946_4_k_cu_44260c64_101904cuda3std3__419piecewise_constructE - _ZN40_INTERNAL_625a3946_4_k_cu_44260c64_101904cuda3std3__45__cpo3endE)
_ZN40_INTERNAL_625a3946_4_k_cu_44260c64_101904cuda3std3__45__cpo3endE:
	.zero		1
	.type		_ZN40_INTERNAL_625a3946_4_k_cu_44260c64_101904cuda3std3__419piecewise_constructE,@object
	.size		_ZN40_INTERNAL_625a3946_4_k_cu_44260c64_101904cuda3std3__419piecewise_constructE,(_ZN40_INTERNAL_625a3946_4_k_cu_44260c64_101904cuda3std3__45__cpo4cendE - _ZN40_INTERNAL_625a3946_4_k_cu_44260c64_101904cuda3std3__419piecewise_constructE)
_ZN40_INTERNAL_625a3946_4_k_cu_44260c64_101904cuda3std3__419piecewise_constructE:
	.zero		1
	.type		_ZN40_INTERNAL_625a3946_4_k_cu_44260c64_101904cuda3std3__45__cpo4cendE,@object
	.size		_ZN40_INTERNAL_625a3946_4_k_cu_44260c64_101904cuda3std3__45__cpo4cendE,(_ZN40_INTERNAL_625a3946_4_k_cu_44260c64_101904cuda3std6ranges3__45__cpo4swapE - _ZN40_INTERNAL_625a3946_4_k_cu_44260c64_101904cuda3std3__45__cpo4cendE)
_ZN40_INTERNAL_625a3946_4_k_cu_44260c64_101904cuda3std3__45__cpo4cendE:
	.zero		1
	.type		_ZN40_INTERNAL_625a3946_4_k_cu_44260c64_101904cuda3std6ranges3__45__cpo4swapE,@object
	.size		_ZN40_INTERNAL_625a3946_4_k_cu_44260c64_101904cuda3std6ranges3__45__cpo4swapE,(.L_11 - _ZN40_INTERNAL_625a3946_4_k_cu_44260c64_101904cuda3std6ranges3__45__cpo4swapE)
_ZN40_INTERNAL_625a3946_4_k_cu_44260c64_101904cuda3std6ranges3__45__cpo4swapE:
	.zero		1
.L_11:


//--------------------- .nv.constant0._ZN7cutlass13device_kernelINS_4gemm6kernel13GemmUniversalIN4cute5tupleIJiiiiEEENS1_10collective13CollectiveMmaINS1_35MainloopSm100TmaUmmaWarpSpecializedILi3ELi2ELi4ENS5_IJNS4_1CILi2EEENSA_ILi1EEESC_EEEEENS5_IJNSA_ILi128EEENSA_ILi256EEENSA_ILi32EEEEEENS_12float_e5m2_tENS5_IJlSC_lEEESJ_SK_NS4_8TiledMMAINS4_8MMA_AtomIJNS4_10MMA_TraitsINS4_25SM100_MMA_F8F6F4_2x1SM_SSEJSJ_SJ_fSF_SG_NS4_17integral_constantINS4_4UMMA5MajorELSR_0EEESS_NSP_INSQ_7ScaleInELST_0EEESU_EEEEEENS4_6LayoutINS5_IJSC_SC_SC_EEENS5_IJNSA_ILi0EEESZ_SZ_EEEEENS5_IJNS4_10UnderscoreES12_S12_EEEEENS4_18SM100_TMA_2SM_LOADENS4_14ComposedLayoutINS4_7SwizzleILi1ELi4ELi3EEENS4_18smem_ptr_flag_bitsILi8EEENSX_INS5_IJNSA_ILi8EEESH_EEENS5_IJSH_SC_EEEEEEEvNS4_8identityES15_S1F_vS1G_EENS_8epilogue10collective18CollectiveEpilogueINS1I_23Sm100TmaWarpSpecializedILi4ELi2ELi32ELb0ELb0EEEJNS5_IJNSA_ILi64EEESG_SH_EEENS5_IJNSX_IS1N_SC_EENSX_INS5_IJSH_SB_EEENS5_IJSC_SF_EEEEEEEESJ_SK_SJ_SK_NS1I_6fusion15FusionCallbacksIS1M_NS1U_17LinearCombinationISJ_fSJ_fLNS_15FloatRoundStyleE2EEES1O_S1T_JEEENS4_5SM1004TMEM4LOAD26SM100_TMEM_LOAD_32dp32b32xENS4_13SM90_TMA_LOADES1F_NS4_39AutoVectorizingCopyWithAssumedAlignmentILi128EEENS4_14SM90_TMA_STOREES1F_S26_S26_EEEvvEEEEvNT_6ParamsE --------------------------
	.section	.nv.constant0._ZN7cutlass13device_kernelINS_4gemm6kernel13GemmUniversalIN4cute5tupleIJiiiiEEENS1_10collective13CollectiveMmaINS1_35MainloopSm100TmaUmmaWarpSpecializedILi3ELi2ELi4ENS5_IJNS4_1CILi2EEENSA_ILi1EEESC_EEEEENS5_IJNSA_ILi128EEENSA_ILi256EEENSA_ILi32EEEEEENS_12float_e5m2_tENS5_IJlSC_lEEESJ_SK_NS4_8TiledMMAINS4_8MMA_AtomIJNS4_10MMA_TraitsINS4_25SM100_MMA_F8F6F4_2x1SM_SSEJSJ_SJ_fSF_SG_NS4_17integral_constantINS4_4UMMA5MajorELSR_0EEESS_NSP_INSQ_7ScaleInELST_0EEESU_EEEEEENS4_6LayoutINS5_IJSC_SC_SC_EEENS5_IJNSA_ILi0EEESZ_SZ_EEEEENS5_IJNS4_10UnderscoreES12_S12_EEEEENS4_18SM100_TMA_2SM_LOADENS4_14ComposedLayoutINS4_7SwizzleILi1ELi4ELi3EEENS4_18smem_ptr_flag_bitsILi8EEENSX_INS5_IJNSA_ILi8EEESH_EEENS5_IJSH_SC_EEEEEEEvNS4_8identityES15_S1F_vS1G_EENS_8epilogue10collective18CollectiveEpilogueINS1I_23Sm100TmaWarpSpecializedILi4ELi2ELi32ELb0ELb0EEEJNS5_IJNSA_ILi64EEESG_SH_EEENS5_IJNSX_IS1N_SC_EENSX_INS5_IJSH_SB_EEENS5_IJSC_SF_EEEEEEEESJ_SK_SJ_SK_NS1I_6fusion15FusionCallbacksIS1M_NS1U_17LinearCombinationISJ_fSJ_fLNS_15FloatRoundStyleE2EEES1O_S1T_JEEENS4_5SM1004TMEM4LOAD26SM100_TMEM_LOAD_32dp32b32xENS4_13SM90_TMA_LOADES1F_NS4_39AutoVectorizingCopyWithAssumedAlignmentILi128EEENS4_14SM90_TMA_STOREES1F_S26_S26_EEEvvEEEEvNT_6ParamsE,"a",@progbits
	.sectionflags	@""
	.align	4
.nv.constant0._ZN7cutlass13device_kernelINS_4gemm6kernel13GemmUniversalIN4cute5tupleIJiiiiEEENS1_10collective13CollectiveMmaINS1_35MainloopSm100TmaUmmaWarpSpecializedILi3ELi2ELi4ENS5_IJNS4_1CILi2EEENSA_ILi1EEESC_EEEEENS5_IJNSA_ILi128EEENSA_ILi256EEENSA_ILi32EEEEEENS_12float_e5m2_tENS5_IJlSC_lEEESJ_SK_NS4_8TiledMMAINS4_8MMA_AtomIJNS4_10MMA_TraitsINS4_25SM100_MMA_F8F6F4_2x1SM_SSEJSJ_SJ_fSF_SG_NS4_17integral_constantINS4_4UMMA5MajorELSR_0EEESS_NSP_INSQ_7ScaleInELST_0EEESU_EEEEEENS4_6LayoutINS5_IJSC_SC_SC_EEENS5_IJNSA_ILi0EEESZ_SZ_EEEEENS5_IJNS4_10UnderscoreES12_S12_EEEEENS4_18SM100_TMA_2SM_LOADENS4_14ComposedLayoutINS4_7SwizzleILi1ELi4ELi3EEENS4_18smem_ptr_flag_bitsILi8EEENSX_INS5_IJNSA_ILi8EEESH_EEENS5_IJSH_SC_EEEEEEEvNS4_8identityES15_S1F_vS1G_EENS_8epilogue10collective18CollectiveEpilogueINS1I_23Sm100TmaWarpSpecializedILi4ELi2ELi32ELb0ELb0EEEJNS5_IJNSA_ILi64EEESG_SH_EEENS5_IJNSX_IS1N_SC_EENSX_INS5_IJSH_SB_EEENS5_IJSC_SF_EEEEEEEESJ_SK_SJ_SK_NS1I_6fusion15FusionCallbacksIS1M_NS1U_17LinearCombinationISJ_fSJ_fLNS_15FloatRoundStyleE2EEES1O_S1T_JEEENS4_5SM1004TMEM4LOAD26SM100_TMEM_LOAD_32dp32b32xENS4_13SM90_TMA_LOADES1F_NS4_39AutoVectorizingCopyWithAssumedAlignmentILi128EEENS4_14SM90_TMA_STOREES1F_S26_S26_EEEvvEEEEvNT_6ParamsE:
	.zero		2944


//--------------------- SYMBOLS --------------------------

	.type		.nv.reservedSmem.offset0,@object
	.size		.nv.reservedSmem.offset0,0x4
	.type		.nv.reservedSmem.cap,@object
	.size		.nv.reservedSmem.cap,0x4
	.type		__assertfail,@function
